// auto-generated by cutlass_sweep.conv — config: {"arch": "sm_100", "cluster_m": 1, "cluster_n": 1, "conv_kind": "wgrad", "dtype": "e4m3", "ndim": 2, "tile_k": 64, "tile_m": 128, "tile_n": 128}
#include "cutlass/cutlass.h"
#include "cute/tensor.hpp"
#include "cutlass/kernel_hardware_info.hpp"
#include "cutlass/conv/convolution.h"
#include "cutlass/conv/dispatch_policy.hpp"
#include "cutlass/conv/collective/collective_builder.hpp"
#include "cutlass/conv/kernel/conv_universal.hpp"
#include "cutlass/conv/device/conv_universal_adapter.hpp"
#include "cutlass/epilogue/collective/collective_builder.hpp"

using namespace cute;
using Elem = cutlass::float_e4m3_t;
using Acc  = float;
using LayoutAB = cutlass::layout::TensorNHWC;
using LayoutC  = cutlass::layout::TensorKCSR;
constexpr auto ConvOp = cutlass::conv::Operator::kWgrad;
using TileShape    = Shape<_128, Shape<_128>, Shape<_64>>;
using ClusterShape = Shape<_1, _1, _1>;

using CollectiveEpilogue = typename cutlass::epilogue::collective::CollectiveBuilder<
    cutlass::arch::Sm100, cutlass::arch::OpClassTensorOp,
    TileShape, ClusterShape,
    cutlass::epilogue::collective::EpilogueTileAuto,
    Acc, Acc,
    Elem, LayoutC, 128 / cutlass::sizeof_bits<Elem>::value,
    Elem, LayoutC, 128 / cutlass::sizeof_bits<Elem>::value,
    cutlass::epilogue::collective::EpilogueScheduleAuto
  >::CollectiveOp;

using CollectiveMainloop = typename cutlass::conv::collective::CollectiveBuilder<
    cutlass::arch::Sm100, cutlass::arch::OpClassTensorOp, ConvOp,
    Elem, LayoutAB, 128 / cutlass::sizeof_bits<Elem>::value,
    Elem, LayoutAB, 128 / cutlass::sizeof_bits<Elem>::value,
    Acc,
    TileShape, ClusterShape,
    cutlass::conv::collective::StageCountAutoCarveout<
        static_cast<int>(sizeof(typename CollectiveEpilogue::SharedStorage))>,
    cutlass::conv::collective::KernelScheduleAuto
  >::CollectiveOp;

using ProblemShape = cutlass::conv::ConvProblemShape<
    ConvOp, CollectiveMainloop::DispatchPolicy::NumSpatialDimensions>;
using ConvKernel = cutlass::conv::kernel::ConvUniversal<
    ProblemShape, CollectiveMainloop, CollectiveEpilogue>;
using Conv = cutlass::conv::device::ConvUniversalAdapter<ConvKernel>;

auto* _anchor = &cutlass::device_kernel<ConvKernel>;


// ===== COMPILED SASS (sm_100a) =====

	.target	sm_100a

	.elftype	@"ET_EXEC"


//--------------------- .note.nv.tkinfo           --------------------------
	.section	.note.nv.tkinfo,"",@"SHT_NOTE"
	.sectionflags	@"SHF_NOTE_NV_TKINFO"
	.tkinfo
        /*0018*/ 	.word	0x00000002
        /*0030*/ 	.string	""
        /*0030*/ 	.string	"ptxas"
        /*0030*/ 	.string	"Cuda compilation tools, release 13.0, V13.0.88"
        /*0030*/ 	.string	"Build cuda_13.0.r13.0/compiler.36424714_0"
        /*0030*/ 	.string	"-arch sm_100a -m 64 "



//--------------------- .note.nv.cuinfo           --------------------------
	.section	.note.nv.cuinfo,"",@"SHT_NOTE"
	.sectionflags	@"SHF_NOTE_NV_CUINFO"
        /*0018*/ 	.short	0x0002
        /*001a*/ 	.short	0x0064
        /*001c*/ 	.short	0x0082
	.zero		2


//--------------------- .nv.info                  --------------------------
	.section	.nv.info,"",@"SHT_CUDA_INFO"
	.align	4


	//----- nvinfo : EIATTR_REGCOUNT
	.align		4
        /*0000*/ 	.byte	0x04, 0x2f
        /*0002*/ 	.short	(.L_19 - .L_18)
	.align		4
.L_18:
        /*0004*/ 	.word	index@(_ZN7cutlass13device_kernelINS_4conv6kernel13ConvUniversalINS1_16ConvProblemShapeILNS1_8OperatorE2ELi2EEENS1_10collective14CollectiveConvINS1_47MainloopSm100TmaUmmaWarpSpecializedImplicitGemmILS5_2ELi12ELi2ELi1ELi2EN4cute5tupleIJNSA_1CILi1EEESD_SD_EEEEENSB_IJNSC_ILi128EEENSB_IJSG_EEENSB_IJNSC_ILi64EEEEEEEEENS_12float_e4m3_tESL_NSA_8TiledMMAINSA_8MMA_AtomIJNSA_10MMA_TraitsINSA_19SM100_MMA_F8F6F4_SSEJSL_SL_fSG_SG_NSA_17integral_constantINSA_4UMMA5MajorELSS_1EEEST_NSQ_INSR_7ScaleInELSU_0EEESV_EEEEEENSA_6LayoutISE_NSB_IJNSC_ILi0EEESZ_SZ_EEEEENSB_IJNSA_10UnderscoreES12_S12_EEEEENS7_6detail27Sm100ImplicitGemmTileTraitsINSA_13SM90_TMA_LOADENSA_14ComposedLayoutINSA_7SwizzleILi3ELi4ELi3EEENSA_18smem_ptr_flag_bitsILi8EEENSY_INSB_IJSG_NSC_ILi8EEEEEENSB_IJSD_SG_EEEEEEEvEENS16_INSA_20SM90_TMA_LOAD_IM2COLES1H_vEEEENS_8epilogue10collective18CollectiveEpilogueINS1M_23Sm100TmaWarpSpecializedILi2ELi2ELi64ELb0ELb0EEEJSK_NSB_IJNSY_ISG_SD_EENSY_ISI_SD_EEEEESL_NSB_IJlNSB_IJSD_llEEESZ_EEESL_S1V_NS1M_6fusion15FusionCallbacksIS1Q_NS1W_17LinearCombinationISL_fSL_fLNS_15FloatRoundStyleE2EEESK_S1T_JEEENSA_5SM1004TMEM4LOAD26SM100_TMEM_LOAD_32dp32b64xES17_NS18_INS19_ILi2ELi4ELi3EEES1C_NSY_INSB_IJS1D_SI_EEENSB_IJSI_SD_EEEEEEENSA_39AutoVectorizingCopyWithAssumedAlignmentILi128EEENSA_14SM90_TMA_STOREES2A_S2C_S2C_EEEvvEEEEvNT_6ParamsE)
        /*0008*/ 	.word	0x000000c7


	//----- nvinfo : EIATTR_FRAME_SIZE
	.align		4
.L_19:
        /*000c*/ 	.byte	0x04, 0x11
        /*000e*/ 	.short	(.L_21 - .L_20)
	.align		4
.L_20:
        /*0010*/ 	.word	index@($__internal_2_$__cuda_sm10x_tcgen05_guardrail_trap_unallocated_columns_being_dealloced)
        /*0014*/ 	.word	0x00000008


	//----- nvinfo : EIATTR_FRAME_SIZE
	.align		4
.L_21:
        /*0018*/ 	.byte	0x04, 0x11
        /*001a*/ 	.short	(.L_23 - .L_22)
	.align		4
.L_22:
        /*001c*/ 	.word	index@($__internal_1_$__cuda_sm10x_tcgen05_guardrail_trap_phase_invalid_during_alloc)
        /*0020*/ 	.word	0x00000008


	//----- nvinfo : EIATTR_FRAME_SIZE
	.align		4
.L_23:
        /*0024*/ 	.byte	0x04, 0x11
        /*0026*/ 	.short	(.L_25 - .L_24)
	.align		4
.L_24:
        /*0028*/ 	.word	index@($__internal_0_$__cuda_sm10x_tcgen05_guardrail_trap_col_being_dealloced_not_returned_by_alloc)
        /*002c*/ 	.word	0x00000008


	//----- nvinfo : EIATTR_FRAME_SIZE
	.align		4
.L_25:
        /*0030*/ 	.byte	0x04, 0x11
        /*0032*/ 	.short	(.L_27 - .L_26)
	.align		4
.L_26:
        /*0034*/ 	.word	index@(_ZN7cutlass13device_kernelINS_4conv6kernel13ConvUniversalINS1_16ConvProblemShapeILNS1_8OperatorE2ELi2EEENS1_10collective14CollectiveConvINS1_47MainloopSm100TmaUmmaWarpSpecializedImplicitGemmILS5_2ELi12ELi2ELi1ELi2EN4cute5tupleIJNSA_1CILi1EEESD_SD_EEEEENSB_IJNSC_ILi128EEENSB_IJSG_EEENSB_IJNSC_ILi64EEEEEEEEENS_12float_e4m3_tESL_NSA_8TiledMMAINSA_8MMA_AtomIJNSA_10MMA_TraitsINSA_19SM100_MMA_F8F6F4_SSEJSL_SL_fSG_SG_NSA_17integral_constantINSA_4UMMA5MajorELSS_1EEEST_NSQ_INSR_7ScaleInELSU_0EEESV_EEEEEENSA_6LayoutISE_NSB_IJNSC_ILi0EEESZ_SZ_EEEEENSB_IJNSA_10UnderscoreES12_S12_EEEEENS7_6detail27Sm100ImplicitGemmTileTraitsINSA_13SM90_TMA_LOADENSA_14ComposedLayoutINSA_7SwizzleILi3ELi4ELi3EEENSA_18smem_ptr_flag_bitsILi8EEENSY_INSB_IJSG_NSC_ILi8EEEEEENSB_IJSD_SG_EEEEEEEvEENS16_INSA_20SM90_TMA_LOAD_IM2COLES1H_vEEEENS_8epilogue10collective18CollectiveEpilogueINS1M_23Sm100TmaWarpSpecializedILi2ELi2ELi64ELb0ELb0EEEJSK_NSB_IJNSY_ISG_SD_EENSY_ISI_SD_EEEEESL_NSB_IJlNSB_IJSD_llEEESZ_EEESL_S1V_NS1M_6fusion15FusionCallbacksIS1Q_NS1W_17LinearCombinationISL_fSL_fLNS_15FloatRoundStyleE2EEESK_S1T_JEEENSA_5SM1004TMEM4LOAD26SM100_TMEM_LOAD_32dp32b64xES17_NS18_INS19_ILi2ELi4ELi3EEES1C_NSY_INSB_IJS1D_SI_EEENSB_IJSI_SD_EEEEEEENSA_39AutoVectorizingCopyWithAssumedAlignmentILi128EEENSA_14SM90_TMA_STOREES2A_S2C_S2C_EEEvvEEEEvNT_6ParamsE)
        /*0038*/ 	.word	0x00000008


	//----- nvinfo : EIATTR_MIN_STACK_SIZE
	.align		4
.L_27:
        /*003c*/ 	.byte	0x04, 0x12
        /*003e*/ 	.short	(.L_29 - .L_28)
	.align		4
.L_28:
        /*0040*/ 	.word	index@(_ZN7cutlass13device_kernelINS_4conv6kernel13ConvUniversalINS1_16ConvProblemShapeILNS1_8OperatorE2ELi2EEENS1_10collective14CollectiveConvINS1_47MainloopSm100TmaUmmaWarpSpecializedImplicitGemmILS5_2ELi12ELi2ELi1ELi2EN4cute5tupleIJNSA_1CILi1EEESD_SD_EEEEENSB_IJNSC_ILi128EEENSB_IJSG_EEENSB_IJNSC_ILi64EEEEEEEEENS_12float_e4m3_tESL_NSA_8TiledMMAINSA_8MMA_AtomIJNSA_10MMA_TraitsINSA_19SM100_MMA_F8F6F4_SSEJSL_SL_fSG_SG_NSA_17integral_constantINSA_4UMMA5MajorELSS_1EEEST_NSQ_INSR_7ScaleInELSU_0EEESV_EEEEEENSA_6LayoutISE_NSB_IJNSC_ILi0EEESZ_SZ_EEEEENSB_IJNSA_10UnderscoreES12_S12_EEEEENS7_6detail27Sm100ImplicitGemmTileTraitsINSA_13SM90_TMA_LOADENSA_14ComposedLayoutINSA_7SwizzleILi3ELi4ELi3EEENSA_18smem_ptr_flag_bitsILi8EEENSY_INSB_IJSG_NSC_ILi8EEEEEENSB_IJSD_SG_EEEEEEEvEENS16_INSA_20SM90_TMA_LOAD_IM2COLES1H_vEEEENS_8epilogue10collective18CollectiveEpilogueINS1M_23Sm100TmaWarpSpecializedILi2ELi2ELi64ELb0ELb0EEEJSK_NSB_IJNSY_ISG_SD_EENSY_ISI_SD_EEEEESL_NSB_IJlNSB_IJSD_llEEESZ_EEESL_S1V_NS1M_6fusion15FusionCallbacksIS1Q_NS1W_17LinearCombinationISL_fSL_fLNS_15FloatRoundStyleE2EEESK_S1T_JEEENSA_5SM1004TMEM4LOAD26SM100_TMEM_LOAD_32dp32b64xES17_NS18_INS19_ILi2ELi4ELi3EEES1C_NSY_INSB_IJS1D_SI_EEENSB_IJSI_SD_EEEEEEENSA_39AutoVectorizingCopyWithAssumedAlignmentILi128EEENSA_14SM90_TMA_STOREES2A_S2C_S2C_EEEvvEEEEvNT_6ParamsE)
        /*0044*/ 	.word	0x00000008
.L_29:


//--------------------- .nv.compat                --------------------------
	.section	.nv.compat,"",@"SHT_CUDA_COMPAT_INFO"
	.align	4
        /*0000*/ 	.byte	0x02, 0x09, 0x01, 0x00, 0x02, 0x02, 0x02, 0x00, 0x02, 0x05, 0x05, 0x00, 0x03, 0x07, 0x01, 0x01
        /*0010*/ 	.byte	0x02, 0x03, 0x01, 0x00, 0x02, 0x06, 0x01, 0x00, 0x04, 0x0b, 0x08, 0x00, 0x09, 0x00, 0x00, 0x00
        /*0020*/ 	.byte	0x00, 0x00, 0x00, 0x00


//--------------------- .nv.info._ZN7cutlass13device_kernelINS_4conv6kernel13ConvUniversalINS1_16ConvProblemShapeILNS1_8OperatorE2ELi2EEENS1_10collective14CollectiveConvINS1_47MainloopSm100TmaUmmaWarpSpecializedImplicitGemmILS5_2ELi12ELi2ELi1ELi2EN4cute5tupleIJNSA_1CILi1EEESD_SD_EEEEENSB_IJNSC_ILi128EEENSB_IJSG_EEENSB_IJNSC_ILi64EEEEEEEEENS_12float_e4m3_tESL_NSA_8TiledMMAINSA_8MMA_AtomIJNSA_10MMA_TraitsINSA_19SM100_MMA_F8F6F4_SSEJSL_SL_fSG_SG_NSA_17integral_constantINSA_4UMMA5MajorELSS_1EEEST_NSQ_INSR_7ScaleInELSU_0EEESV_EEEEEENSA_6LayoutISE_NSB_IJNSC_ILi0EEESZ_SZ_EEEEENSB_IJNSA_10UnderscoreES12_S12_EEEEENS7_6detail27Sm100ImplicitGemmTileTraitsINSA_13SM90_TMA_LOADENSA_14ComposedLayoutINSA_7SwizzleILi3ELi4ELi3EEENSA_18smem_ptr_flag_bitsILi8EEENSY_INSB_IJSG_NSC_ILi8EEEEEENSB_IJSD_SG_EEEEEEEvEENS16_INSA_20SM90_TMA_LOAD_IM2COLES1H_vEEEENS_8epilogue10collective18CollectiveEpilogueINS1M_23Sm100TmaWarpSpecializedILi2ELi2ELi64ELb0ELb0EEEJSK_NSB_IJNSY_ISG_SD_EENSY_ISI_SD_EEEEESL_NSB_IJlNSB_IJSD_llEEESZ_EEESL_S1V_NS1M_6fusion15FusionCallbacksIS1Q_NS1W_17LinearCombinationISL_fSL_fLNS_15FloatRoundStyleE2EEESK_S1T_JEEENSA_5SM1004TMEM4LOAD26SM100_TMEM_LOAD_32dp32b64xES17_NS18_INS19_ILi2ELi4ELi3EEES1C_NSY_INSB_IJS1D_SI_EEENSB_IJSI_SD_EEEEEEENSA_39AutoVectorizingCopyWithAssumedAlignmentILi128EEENSA_14SM90_TMA_STOREES2A_S2C_S2C_EEEvvEEEEvNT_6ParamsE --------------------------
	.section	.nv.info._ZN7cutlass13device_kernelINS_4conv6kernel13ConvUniversalINS1_16ConvProblemShapeILNS1_8OperatorE2ELi2EEENS1_10collective14CollectiveConvINS1_47MainloopSm100TmaUmmaWarpSpecializedImplicitGemmILS5_2ELi12ELi2ELi1ELi2EN4cute5tupleIJNSA_1CILi1EEESD_SD_EEEEENSB_IJNSC_ILi128EEENSB_IJSG_EEENSB_IJNSC_ILi64EEEEEEEEENS_12float_e4m3_tESL_NSA_8TiledMMAINSA_8MMA_AtomIJNSA_10MMA_TraitsINSA_19SM100_MMA_F8F6F4_SSEJSL_SL_fSG_SG_NSA_17integral_constantINSA_4UMMA5MajorELSS_1EEEST_NSQ_INSR_7ScaleInELSU_0EEESV_EEEEEENSA_6LayoutISE_NSB_IJNSC_ILi0EEESZ_SZ_EEEEENSB_IJNSA_10UnderscoreES12_S12_EEEEENS7_6detail27Sm100ImplicitGemmTileTraitsINSA_13SM90_TMA_LOADENSA_14ComposedLayoutINSA_7SwizzleILi3ELi4ELi3EEENSA_18smem_ptr_flag_bitsILi8EEENSY_INSB_IJSG_NSC_ILi8EEEEEENSB_IJSD_SG_EEEEEEEvEENS16_INSA_20SM90_TMA_LOAD_IM2COLES1H_vEEEENS_8epilogue10collective18CollectiveEpilogueINS1M_23Sm100TmaWarpSpecializedILi2ELi2ELi64ELb0ELb0EEEJSK_NSB_IJNSY_ISG_SD_EENSY_ISI_SD_EEEEESL_NSB_IJlNSB_IJSD_llEEESZ_EEESL_S1V_NS1M_6fusion15FusionCallbacksIS1Q_NS1W_17LinearCombinationISL_fSL_fLNS_15FloatRoundStyleE2EEESK_S1T_JEEENSA_5SM1004TMEM4LOAD26SM100_TMEM_LOAD_32dp32b64xES17_NS18_INS19_ILi2ELi4ELi3EEES1C_NSY_INSB_IJS1D_SI_EEENSB_IJSI_SD_EEEEEEENSA_39AutoVectorizingCopyWithAssumedAlignmentILi128EEENSA_14SM90_TMA_STOREES2A_S2C_S2C_EEEvvEEEEvNT_6ParamsE,"",@"SHT_CUDA_INFO"
	.sectionflags	@""
	.align	4


	//----- nvinfo : EIATTR_CUDA_API_VERSION
	.align		4
        /*0000*/ 	.byte	0x04, 0x37
        /*0002*/ 	.short	(.L_31 - .L_30)
.L_30:
        /*0004*/ 	.word	0x00000082


	//----- nvinfo : EIATTR_KPARAM_INFO
	.align		4
.L_31:
        /*0008*/ 	.byte	0x04, 0x17
        /*000a*/ 	.short	(.L_33 - .L_32)
.L_32:
        /*000c*/ 	.word	0x00000000
        /*0010*/ 	.short	0x0000
        /*0012*/ 	.short	0x0000
        /*0014*/ 	.byte	0x00, 0xf0, 0x01, 0x20


	//----- nvinfo : EIATTR_AT_ENTRY_FRAGMENTS
	.align		4
.L_33:
        /*0018*/ 	.byte	0x04, 0x4f
        /*001a*/ 	.short	(.L_35 - .L_34)


	//   ....[0]....
.L_34:
        /*001c*/ 	.word	0x00000006


	//----- nvinfo : EIATTR_RESERVED_SMEM_USED
	.align		4
.L_35:
        /*0020*/ 	.byte	0x01, 0x41
	.zero		2


	//----- nvinfo : EIATTR_SPARSE_MMA_MASK
	.align		4
        /*0024*/ 	.byte	0x03, 0x50
        /*0026*/ 	.short	0x0000


	//----- nvinfo : EIATTR_TCGEN05_1CTA_USED
	.align		4
        /*0028*/ 	.byte	0x01, 0x51
	.zero		2


	//----- nvinfo : EIATTR_MAXREG_COUNT
	.align		4
        /*002c*/ 	.byte	0x03, 0x1b
        /*002e*/ 	.short	0x00ff


	//----- nvinfo : EIATTR_NUM_BARRIERS
	.align		4
        /*0030*/ 	.byte	0x02, 0x4c
        /*0032*/ 	.byte	0x07
	.zero		1


	//----- nvinfo : EIATTR_EXTERNS
	.align		4
        /*0034*/ 	.byte	0x04, 0x0f
        /*0036*/ 	.short	(.L_37 - .L_36)


	//   ....[0]....
	.align		4
.L_36:
        /*0038*/ 	.word	index@(__assertfail)


	//----- nvinfo : EIATTR_MERCURY_ISA_VERSION
	.align		4
.L_37:
        /*003c*/ 	.byte	0x03, 0x5f
        /*003e*/ 	.short	0x0101


	//----- nvinfo : EIATTR_INT_WARP_WIDE_INSTR_OFFSETS
	.align		4
        /*0040*/ 	.byte	0x04, 0x31
        /*0042*/ 	.short	(.L_39 - .L_38)


	//   ....[0]....
.L_38:
        /*0044*/ 	.word	0x00004050


	//   ....[1]....
        /*0048*/ 	.word	0x00004070


	//   ....[2]....
        /*004c*/ 	.word	0x000040a0


	//   ....[3]....
        /*0050*/ 	.word	0x000050b0


	//   ....[4]....
        /*0054*/ 	.word	0x00005120


	//   ....[5]....
        /*0058*/ 	.word	0x00005210


	//   ....[6]....
        /*005c*/ 	.word	0x000052c0


	//----- nvinfo : EIATTR_COOP_GROUP_MASK_REGIDS
	.align		4
.L_39:
        /*0060*/ 	.byte	0x04, 0x29
        /*0062*/ 	.short	(.L_41 - .L_40)


	//   ....[0]....
.L_40:
        /*0064*/ 	.word	0xffffffff


	//   ....[1]....
        /*0068*/ 	.word	0xffffffff


	//   ....[2]....
        /*006c*/ 	.word	0xffffffff


	//   ....[3]....
        /*0070*/ 	.word	0xffffffff


	//   ....[4]....
        /*0074*/ 	.word	0xffffffff


	//   ....[5]....
        /*0078*/ 	.word	0xffffffff


	//   ....[6]....
        /*007c*/ 	.word	0xffffffff


	//   ....[7]....
        /*0080*/ 	.word	0xffffffff


	//   ....[8]....
        /*0084*/ 	.word	0xffffffff


	//   ....[9]....
        /*0088*/ 	.word	0xffffffff


	//   ....[10]....
        /*008c*/ 	.word	0xffffffff


	//   ....[11]....
        /*0090*/ 	.word	0xffffffff


	//----- nvinfo : EIATTR_COOP_GROUP_INSTR_OFFSETS
	.align		4
.L_41:
        /*0094*/ 	.byte	0x04, 0x28
        /*0096*/ 	.short	(.L_43 - .L_42)


	//   ....[0]....
.L_42:
        /*0098*/ 	.word	0x00000090


	//   ....[1]....
        /*009c*/ 	.word	0x00000500


	//   ....[2]....
        /*00a0*/ 	.word	0x000007a0


	//   ....[3]....
        /*00a4*/ 	.word	0x00000900


	//   ....[4]....
        /*00a8*/ 	.word	0x00000a00


	//   ....[5]....
        /*00ac*/ 	.word	0x00000b50


	//   ....[6]....
        /*00b0*/ 	.word	0x00002370


	//   ....[7]....
        /*00b4*/ 	.word	0x000034c0


	//   ....[8]....
        /*00b8*/ 	.word	0x000036d0


	//   ....[9]....
        /*00bc*/ 	.word	0x00003700


	//   ....[10]....
        /*00c0*/ 	.word	0x00003f30


	//   ....[11]....
        /*00c4*/ 	.word	0x00004170


	//----- nvinfo : EIATTR_VRC_CTA_INIT_COUNT
	.align		4
.L_43:
        /*00c8*/ 	.byte	0x02, 0x4a
        /*00ca*/ 	.byte	0x80
	.zero		1


	//----- nvinfo : EIATTR_SYSCALL_OFFSETS
	.align		4
        /*00cc*/ 	.byte	0x04, 0x46
        /*00ce*/ 	.short	(.L_45 - .L_44)


	//   ....[0]....
.L_44:
        /*00d0*/ 	.word	0x000062d0


	//   ....[1]....
        /*00d4*/ 	.word	0x00006410


	//   ....[2]....
        /*00d8*/ 	.word	0x00006ca0


	//   ....[3]....
        /*00dc*/ 	.word	0x000082b0


	//----- nvinfo : EIATTR_MBARRIER_INSTR_OFFSETS
	.align		4
.L_45:
        /*00e0*/ 	.byte	0x04, 0x39
        /*00e2*/ 	.short	(.L_47 - .L_46)


	//   ....[0]....
.L_46:
        /*00e4*/ 	.word	0x00000600
        /*00e8*/ 	.word	0x000000ff
        /*00ec*/ 	.word	0x00000000
        /*00f0*/ 	.short	0x0100
        /*00f2*/ 	.byte	0x04
	.zero		1


	//   ....[1]....
        /*00f4*/ 	.word	0x00000610
        /*00f8*/ 	.word	0x000000ff
        /*00fc*/ 	.word	0x00000060
        /*0100*/ 	.short	0x0100
        /*0102*/ 	.byte	0x04
	.zero		1


	//   ....[2]....
        /*0104*/ 	.word	0x00000620
        /*0108*/ 	.word	0x000000ff
        /*010c*/ 	.word	0x00000008
        /*0110*/ 	.short	0x0100
        /*0112*/ 	.byte	0x04
	.zero		1


	//   ....[3]....
        /*0114*/ 	.word	0x00000630
        /*0118*/ 	.word	0x000000ff
        /*011c*/ 	.word	0x00000068
        /*0120*/ 	.short	0x0100
        /*0122*/ 	.byte	0x04
	.zero		1


	//   ....[4]....
        /*0124*/ 	.word	0x00000640
        /*0128*/ 	.word	0x000000ff
        /*012c*/ 	.word	0x00000010
        /*0130*/ 	.short	0x0100
        /*0132*/ 	.byte	0x04
	.zero		1


	//   ....[5]....
        /*0134*/ 	.word	0x00000650
        /*0138*/ 	.word	0x000000ff
        /*013c*/ 	.word	0x00000070
        /*0140*/ 	.short	0x0100
        /*0142*/ 	.byte	0x04
	.zero		1


	//   ....[6]....
        /*0144*/ 	.word	0x00000660
        /*0148*/ 	.word	0x000000ff
        /*014c*/ 	.word	0x00000018
        /*0150*/ 	.short	0x0100
        /*0152*/ 	.byte	0x04
	.zero		1


	//   ....[7]....
        /*0154*/ 	.word	0x00000670
        /*0158*/ 	.word	0x000000ff
        /*015c*/ 	.word	0x00000078
        /*0160*/ 	.short	0x0100
        /*0162*/ 	.byte	0x04
	.zero		1


	//   ....[8]....
        /*0164*/ 	.word	0x00000680
        /*0168*/ 	.word	0x000000ff
        /*016c*/ 	.word	0x00000020
        /*0170*/ 	.short	0x0100
        /*0172*/ 	.byte	0x04
	.zero		1


	//   ....[9]....
        /*0174*/ 	.word	0x00000690
        /*0178*/ 	.word	0x000000ff
        /*017c*/ 	.word	0x00000080
        /*0180*/ 	.short	0x0100
        /*0182*/ 	.byte	0x04
	.zero		1


	//   ....[10]....
        /*0184*/ 	.word	0x000006a0
        /*0188*/ 	.word	0x000000ff
        /*018c*/ 	.word	0x00000028
        /*0190*/ 	.short	0x0100
        /*0192*/ 	.byte	0x04
	.zero		1


	//   ....[11]....
        /*0194*/ 	.word	0x000006b0
        /*0198*/ 	.word	0x000000ff
        /*019c*/ 	.word	0x00000088
        /*01a0*/ 	.short	0x0100
        /*01a2*/ 	.byte	0x04
	.zero		1


	//   ....[12]....
        /*01a4*/ 	.word	0x000006c0
        /*01a8*/ 	.word	0x000000ff
        /*01ac*/ 	.word	0x00000030
        /*01b0*/ 	.short	0x0100
        /*01b2*/ 	.byte	0x04
	.zero		1


	//   ....[13]....
        /*01b4*/ 	.word	0x000006d0
        /*01b8*/ 	.word	0x000000ff
        /*01bc*/ 	.word	0x00000090
        /*01c0*/ 	.short	0x0100
        /*01c2*/ 	.byte	0x04
	.zero		1


	//   ....[14]....
        /*01c4*/ 	.word	0x000006e0
        /*01c8*/ 	.word	0x000000ff
        /*01cc*/ 	.word	0x00000038
        /*01d0*/ 	.short	0x0100
        /*01d2*/ 	.byte	0x04
	.zero		1


	//   ....[15]....
        /*01d4*/ 	.word	0x000006f0
        /*01d8*/ 	.word	0x000000ff
        /*01dc*/ 	.word	0x00000098
        /*01e0*/ 	.short	0x0100
        /*01e2*/ 	.byte	0x04
	.zero		1


	//   ....[16]....
        /*01e4*/ 	.word	0x00000700
        /*01e8*/ 	.word	0x000000ff
        /*01ec*/ 	.word	0x00000040
        /*01f0*/ 	.short	0x0100
        /*01f2*/ 	.byte	0x04
	.zero		1


	//   ....[17]....
        /*01f4*/ 	.word	0x00000710
        /*01f8*/ 	.word	0x000000ff
        /*01fc*/ 	.word	0x000000a0
        /*0200*/ 	.short	0x0100
        /*0202*/ 	.byte	0x04
	.zero		1


	//   ....[18]....
        /*0204*/ 	.word	0x00000720
        /*0208*/ 	.word	0x000000ff
        /*020c*/ 	.word	0x00000048
        /*0210*/ 	.short	0x0100
        /*0212*/ 	.byte	0x04
	.zero		1


	//   ....[19]....
        /*0214*/ 	.word	0x00000730
        /*0218*/ 	.word	0x000000ff
        /*021c*/ 	.word	0x000000a8
        /*0220*/ 	.short	0x0100
        /*0222*/ 	.byte	0x04
	.zero		1


	//   ....[20]....
        /*0224*/ 	.word	0x00000740
        /*0228*/ 	.word	0x000000ff
        /*022c*/ 	.word	0x00000050
        /*0230*/ 	.short	0x0100
        /*0232*/ 	.byte	0x04
	.zero		1


	//   ....[21]....
        /*0234*/ 	.word	0x00000750
        /*0238*/ 	.word	0x000000ff
        /*023c*/ 	.word	0x000000b0
        /*0240*/ 	.short	0x0100
        /*0242*/ 	.byte	0x04
	.zero		1


	//   ....[22]....
        /*0244*/ 	.word	0x00000760
        /*0248*/ 	.word	0x000000ff
        /*024c*/ 	.word	0x00000058
        /*0250*/ 	.short	0x0100
        /*0252*/ 	.byte	0x04
	.zero		1


	//   ....[23]....
        /*0254*/ 	.word	0x00000770
        /*0258*/ 	.word	0x000000ff
        /*025c*/ 	.word	0x000000b8
        /*0260*/ 	.short	0x0100
        /*0262*/ 	.byte	0x04
	.zero		1


	//   ....[24]....
        /*0264*/ 	.word	0x000008b0
        /*0268*/ 	.word	0x000000ff
        /*026c*/ 	.word	0x000000c0
        /*0270*/ 	.short	0x0100
        /*0272*/ 	.byte	0x04
	.zero		1


	//   ....[25]....
        /*0274*/ 	.word	0x000008c0
        /*0278*/ 	.word	0x000000ff
        /*027c*/ 	.word	0x000000d0
        /*0280*/ 	.short	0x0100
        /*0282*/ 	.byte	0x04
	.zero		1


	//   ....[26]....
        /*0284*/ 	.word	0x000008d0
        /*0288*/ 	.word	0x000000ff
        /*028c*/ 	.word	0x000000c8
        /*0290*/ 	.short	0x0100
        /*0292*/ 	.byte	0x04
	.zero		1


	//   ....[27]....
        /*0294*/ 	.word	0x000008e0
        /*0298*/ 	.word	0x000000ff
        /*029c*/ 	.word	0x000000d8
        /*02a0*/ 	.short	0x0100
        /*02a2*/ 	.byte	0x04
	.zero		1


	//   ....[28]....
        /*02a4*/ 	.word	0x000009d0
        /*02a8*/ 	.word	0x000000ff
        /*02ac*/ 	.word	0x000000e0
        /*02b0*/ 	.short	0x0100
        /*02b2*/ 	.byte	0x06
	.zero		1


	//   ....[29]....
        /*02b4*/ 	.word	0x000009e0
        /*02b8*/ 	.word	0x000000ff
        /*02bc*/ 	.word	0x000000e8
        /*02c0*/ 	.short	0x0100
        /*02c2*/ 	.byte	0x06
	.zero		1


	//   ....[30]....
        /*02c4*/ 	.word	0x00000b20
        /*02c8*/ 	.word	0x000000ff
        /*02cc*/ 	.word	0x000000f0
        /*02d0*/ 	.short	0x0100
        /*02d2*/ 	.byte	0x06
	.zero		1


	//   ....[31]....
        /*02d4*/ 	.word	0x00000b30
        /*02d8*/ 	.word	0x000000ff
        /*02dc*/ 	.word	0x000000f8
        /*02e0*/ 	.short	0x0100
        /*02e2*/ 	.byte	0x06
	.zero		1


	//   ....[32]....
        /*02e4*/ 	.word	0x00000c80
        /*02e8*/ 	.word	0x000000ff
        /*02ec*/ 	.word	0x00000100
        /*02f0*/ 	.short	0x0100
        /*02f2*/ 	.byte	0x04
	.zero		1


	//   ....[33]....
        /*02f4*/ 	.word	0x00000c90
        /*02f8*/ 	.word	0x000000ff
        /*02fc*/ 	.word	0x00000110
        /*0300*/ 	.short	0x0100
        /*0302*/ 	.byte	0x04
	.zero		1


	//   ....[34]....
        /*0304*/ 	.word	0x00000ca0
        /*0308*/ 	.word	0x000000ff
        /*030c*/ 	.word	0x00000108
        /*0310*/ 	.short	0x0100
        /*0312*/ 	.byte	0x04
	.zero		1


	//   ....[35]....
        /*0314*/ 	.word	0x00000cb0
        /*0318*/ 	.word	0x000000ff
        /*031c*/ 	.word	0x00000118
        /*0320*/ 	.short	0x0100
        /*0322*/ 	.byte	0x04
	.zero		1


	//   ....[36]....
        /*0324*/ 	.word	0x00001860
        /*0328*/ 	.word	0x000000ff
        /*032c*/ 	.word	0x00000060
        /*0330*/ 	.short	0x010a
        /*0332*/ 	.byte	0x07
	.zero		1


	//   ....[37]....
        /*0334*/ 	.word	0x00001b90
        /*0338*/ 	.word	0x000000ff
        /*033c*/ 	.word	0x00000060
        /*0340*/ 	.short	0x010a
        /*0342*/ 	.byte	0x21
	.zero		1


	//   ....[38]....
        /*0344*/ 	.word	0x00001d00
        /*0348*/ 	.word	0x000000ff
        /*034c*/ 	.word	0x00000060
        /*0350*/ 	.short	0x010a
        /*0352*/ 	.byte	0x08
	.zero		1


	//   ....[39]....
        /*0354*/ 	.word	0x00001ed0
        /*0358*/ 	.word	0x000000ff
        /*035c*/ 	.word	0x000000e8
        /*0360*/ 	.short	0x0101
        /*0362*/ 	.byte	0x24
	.zero		1


	//   ....[40]....
        /*0364*/ 	.word	0x00001f00
        /*0368*/ 	.word	0x000000ff
        /*036c*/ 	.word	0x00000060
        /*0370*/ 	.short	0x010a
        /*0372*/ 	.byte	0x04
	.zero		1


	//   ....[41]....
        /*0374*/ 	.word	0x00002040
        /*0378*/ 	.word	0x000000ff
        /*037c*/ 	.word	0x00000060
        /*0380*/ 	.short	0x010a
        /*0382*/ 	.byte	0x19
	.zero		1


	//   ....[42]....
        /*0384*/ 	.word	0x000021b0
        /*0388*/ 	.word	0x000000ff
        /*038c*/ 	.word	0x00000060
        /*0390*/ 	.short	0x010a
        /*0392*/ 	.byte	0x08
	.zero		1


	//   ....[43]....
        /*0394*/ 	.word	0x00002380
        /*0398*/ 	.word	0x000000ff
        /*039c*/ 	.word	0x000000f0
        /*03a0*/ 	.short	0x010a
        /*03a2*/ 	.byte	0x24
	.zero		1


	//   ....[44]....
        /*03a4*/ 	.word	0x00002440
        /*03a8*/ 	.word	0x000000ff
        /*03ac*/ 	.word	0x00000000
        /*03b0*/ 	.short	0x0101
        /*03b2*/ 	.byte	0x04
	.zero		1


	//   ....[45]....
        /*03b4*/ 	.word	0x00002a30
        /*03b8*/ 	.word	0x000000ff
        /*03bc*/ 	.word	0x00000000
        /*03c0*/ 	.short	0x010a
        /*03c2*/ 	.byte	0x04
	.zero		1


	//   ....[46]....
        /*03c4*/ 	.word	0x00002ad0
        /*03c8*/ 	.word	0x000000ff
        /*03cc*/ 	.word	0x00000000
        /*03d0*/ 	.short	0x010a
        /*03d2*/ 	.byte	0x05
	.zero		1


	//   ....[47]....
        /*03d4*/ 	.word	0x00002b70
        /*03d8*/ 	.word	0x000000ff
        /*03dc*/ 	.word	0x00000000
        /*03e0*/ 	.short	0x010a
        /*03e2*/ 	.byte	0x05
	.zero		1


	//   ....[48]....
        /*03e4*/ 	.word	0x00002c10
        /*03e8*/ 	.word	0x000000ff
        /*03ec*/ 	.word	0x00000000
        /*03f0*/ 	.short	0x010a
        /*03f2*/ 	.byte	0x05
	.zero		1


	//   ....[49]....
        /*03f4*/ 	.word	0x00002cb0
        /*03f8*/ 	.word	0x000000ff
        /*03fc*/ 	.word	0x00000000
        /*0400*/ 	.short	0x010a
        /*0402*/ 	.byte	0x05
	.zero		1


	//   ....[50]....
        /*0404*/ 	.word	0x00002d50
        /*0408*/ 	.word	0x000000ff
        /*040c*/ 	.word	0x00000000
        /*0410*/ 	.short	0x010a
        /*0412*/ 	.byte	0x05
	.zero		1


	//   ....[51]....
        /*0414*/ 	.word	0x00002df0
        /*0418*/ 	.word	0x000000ff
        /*041c*/ 	.word	0x00000000
        /*0420*/ 	.short	0x010a
        /*0422*/ 	.byte	0x05
	.zero		1


	//   ....[52]....
        /*0424*/ 	.word	0x00002e90
        /*0428*/ 	.word	0x000000ff
        /*042c*/ 	.word	0x00000000
        /*0430*/ 	.short	0x010a
        /*0432*/ 	.byte	0x05
	.zero		1


	//   ....[53]....
        /*0434*/ 	.word	0x00002f30
        /*0438*/ 	.word	0x000000ff
        /*043c*/ 	.word	0x00000000
        /*0440*/ 	.short	0x010a
        /*0442*/ 	.byte	0x05
	.zero		1


	//   ....[54]....
        /*0444*/ 	.word	0x00002fd0
        /*0448*/ 	.word	0x000000ff
        /*044c*/ 	.word	0x00000000
        /*0450*/ 	.short	0x010a
        /*0452*/ 	.byte	0x05
	.zero		1


	//   ....[55]....
        /*0454*/ 	.word	0x00003070
        /*0458*/ 	.word	0x000000ff
        /*045c*/ 	.word	0x00000000
        /*0460*/ 	.short	0x010a
        /*0462*/ 	.byte	0x05
	.zero		1


	//   ....[56]....
        /*0464*/ 	.word	0x00003120
        /*0468*/ 	.word	0x00000000
        /*046c*/ 	.word	0x00000000
        /*0470*/ 	.short	0x010a
        /*0472*/ 	.byte	0xff
	.zero		1


	//   ....[57]....
        /*0474*/ 	.word	0x00003270
        /*0478*/ 	.word	0x000000ff
        /*047c*/ 	.word	0x000000f8
        /*0480*/ 	.short	0x010a
        /*0482*/ 	.byte	0x04
	.zero		1


	//   ....[58]....
        /*0484*/ 	.word	0x00003310
        /*0488*/ 	.word	0x000000ff
        /*048c*/ 	.word	0x000000f0
        /*0490*/ 	.short	0x010a
        /*0492*/ 	.byte	0x04
	.zero		1


	//   ....[59]....
        /*0494*/ 	.word	0x000033b0
        /*0498*/ 	.word	0x000000ff
        /*049c*/ 	.word	0x00000000
        /*04a0*/ 	.short	0x0101
        /*04a2*/ 	.byte	0x05
	.zero		1


	//   ....[60]....
        /*04a4*/ 	.word	0x000033f0
        /*04a8*/ 	.word	0x000000ff
        /*04ac*/ 	.word	0x000000f8
        /*04b0*/ 	.short	0x0106
        /*04b2*/ 	.byte	0x04
	.zero		1


	//   ....[61]....
        /*04b4*/ 	.word	0x00003430
        /*04b8*/ 	.word	0x00000000
        /*04bc*/ 	.word	0x000000f8
        /*04c0*/ 	.short	0x010a
        /*04c2*/ 	.byte	0xff
	.zero		1


	//   ....[62]....
        /*04c4*/ 	.word	0x00003930
        /*04c8*/ 	.word	0x000000ff
        /*04cc*/ 	.word	0x000000f0
        /*04d0*/ 	.short	0x010a
        /*04d2*/ 	.byte	0x13
	.zero		1


	//   ....[63]....
        /*04d4*/ 	.word	0x000039e0
        /*04d8*/ 	.word	0x000000ff
        /*04dc*/ 	.word	0x00000000
        /*04e0*/ 	.short	0x0101
        /*04e2*/ 	.byte	0x1d
	.zero		1


	//   ....[64]....
        /*04e4*/ 	.word	0x000039f0
        /*04e8*/ 	.word	0x000000ff
        /*04ec*/ 	.word	0x00000110
        /*04f0*/ 	.short	0x010a
        /*04f2*/ 	.byte	0x17
	.zero		1


	//   ....[65]....
        /*04f4*/ 	.word	0x00003a80
        /*04f8*/ 	.word	0x000000ff
        /*04fc*/ 	.word	0x00000000
        /*0500*/ 	.short	0x010a
        /*0502*/ 	.byte	0x04
	.zero		1


	//   ....[66]....
        /*0504*/ 	.word	0x00003b20
        /*0508*/ 	.word	0x000000ff
        /*050c*/ 	.word	0x00000000
        /*0510*/ 	.short	0x010a
        /*0512*/ 	.byte	0x0f
	.zero		1


	//   ....[67]....
        /*0514*/ 	.word	0x00003c60
        /*0518*/ 	.word	0x000000ff
        /*051c*/ 	.word	0x00000000
        /*0520*/ 	.short	0x010a
        /*0522*/ 	.byte	0x04
	.zero		1


	//   ....[68]....
        /*0524*/ 	.word	0x00003e80
        /*0528*/ 	.word	0x000000ff
        /*052c*/ 	.word	0x00000000
        /*0530*/ 	.short	0x010a
        /*0532*/ 	.byte	0x04
	.zero		1


	//   ....[69]....
        /*0534*/ 	.word	0x00003f10
        /*0538*/ 	.word	0x000000ff
        /*053c*/ 	.word	0x00000000
        /*0540*/ 	.short	0x010a
        /*0542*/ 	.byte	0x04
	.zero		1


	//   ....[70]....
        /*0544*/ 	.word	0x000045c0
        /*0548*/ 	.word	0x000000ff
        /*054c*/ 	.word	0x000000f0
        /*0550*/ 	.short	0x010a
        /*0552*/ 	.byte	0x19
	.zero		1


	//   ....[71]....
        /*0554*/ 	.word	0x00004660
        /*0558*/ 	.word	0x000000ff
        /*055c*/ 	.word	0x00000000
        /*0560*/ 	.short	0x0101
        /*0562*/ 	.byte	0x2d
	.zero		1


	//   ....[72]....
        /*0564*/ 	.word	0x00004b90
        /*0568*/ 	.word	0x000000ff
        /*056c*/ 	.word	0x000000e8
        /*0570*/ 	.short	0x010a
        /*0572*/ 	.byte	0x19
	.zero		1


	//   ....[73]....
        /*0574*/ 	.word	0x00005050
        /*0578*/ 	.word	0x000000ff
        /*057c*/ 	.word	0x000000d0
        /*0580*/ 	.short	0x010a
        /*0582*/ 	.byte	0x19
	.zero		1


	//   ....[74]....
        /*0584*/ 	.word	0x000051c0
        /*0588*/ 	.word	0x000000ff
        /*058c*/ 	.word	0x000000c0
        /*0590*/ 	.short	0x010b
        /*0592*/ 	.byte	0x19
	.zero		1


	//   ....[75]....
        /*0594*/ 	.word	0x000051d0
        /*0598*/ 	.word	0x000000ff
        /*059c*/ 	.word	0x00000000
        /*05a0*/ 	.short	0x0101
        /*05a2*/ 	.byte	0x30
	.zero		1


	//   ....[76]....
        /*05a4*/ 	.word	0x000051e0
        /*05a8*/ 	.word	0x000000ff
        /*05ac*/ 	.word	0x000000d8
        /*05b0*/ 	.short	0x010a
        /*05b2*/ 	.byte	0x19
	.zero		1


	//   ....[77]....
        /*05b4*/ 	.word	0x00005390
        /*05b8*/ 	.word	0x000000ff
        /*05bc*/ 	.word	0x000000c8
        /*05c0*/ 	.short	0x010b
        /*05c2*/ 	.byte	0x19
	.zero		1


	//   ....[78]....
        /*05c4*/ 	.word	0x000053a0
        /*05c8*/ 	.word	0x000000ff
        /*05cc*/ 	.word	0x00000000
        /*05d0*/ 	.short	0x0101
        /*05d2*/ 	.byte	0x2f
	.zero		1


	//   ....[79]....
        /*05d4*/ 	.word	0x000053d0
        /*05d8*/ 	.word	0x000000ff
        /*05dc*/ 	.word	0x000000d0
        /*05e0*/ 	.short	0x010a
        /*05e2*/ 	.byte	0x19
	.zero		1


	//   ....[80]....
        /*05e4*/ 	.word	0x00005410
        /*05e8*/ 	.word	0x00000000
        /*05ec*/ 	.word	0x000000d8
        /*05f0*/ 	.short	0x010a
        /*05f2*/ 	.byte	0xff
	.zero		1


	//   ....[81]....
        /*05f4*/ 	.word	0x00005770
        /*05f8*/ 	.word	0x000000ff
        /*05fc*/ 	.word	0x000000f0
        /*0600*/ 	.short	0x010a
        /*0602*/ 	.byte	0x30
	.zero		1


	//   ....[82]....
        /*0604*/ 	.word	0x00005840
        /*0608*/ 	.word	0x000000ff
        /*060c*/ 	.word	0x00000000
        /*0610*/ 	.short	0x0101
        /*0612*/ 	.byte	0x04
	.zero		1


	//   ....[83]....
        /*0614*/ 	.word	0x00006840
        /*0618*/ 	.word	0x00000000
        /*061c*/ 	.word	0x000000c0
        /*0620*/ 	.short	0x010a
        /*0622*/ 	.byte	0xff
	.zero		1


	//   ....[84]....
        /*0624*/ 	.word	0x00006880
        /*0628*/ 	.word	0x000000b5
        /*062c*/ 	.word	0x00000100
        /*0630*/ 	.short	0x010a
        /*0632*/ 	.byte	0xff
	.zero		1


	//   ....[85]....
        /*0634*/ 	.word	0x000069c0
        /*0638*/ 	.word	0x00000000
        /*063c*/ 	.word	0x000000c0
        /*0640*/ 	.short	0x010a
        /*0642*/ 	.byte	0xff
	.zero		1


	//   ....[86]....
        /*0644*/ 	.word	0x00006b10
        /*0648*/ 	.word	0x00000002
        /*064c*/ 	.word	0x00000000
        /*0650*/ 	.short	0x0101
        /*0652*/ 	.byte	0xff
	.zero		1


	//   ....[87]....
        /*0654*/ 	.word	0x00006b70
        /*0658*/ 	.word	0x000000b5
        /*065c*/ 	.word	0x00000100
        /*0660*/ 	.short	0x010a
        /*0662*/ 	.byte	0xff
	.zero		1


	//   ....[88]....
        /*0664*/ 	.word	0x00007f20
        /*0668*/ 	.word	0x000000c3
        /*066c*/ 	.word	0x000000c0
        /*0670*/ 	.short	0x010a
        /*0672*/ 	.byte	0xff
	.zero		1


	//   ....[89]....
        /*0674*/ 	.word	0x00008000
        /*0678*/ 	.word	0x000000c3
        /*067c*/ 	.word	0x000000c0
        /*0680*/ 	.short	0x010a
        /*0682*/ 	.byte	0xff
	.zero		1


	//   ....[90]....
        /*0684*/ 	.word	0x00008130
        /*0688*/ 	.word	0x00000000
        /*068c*/ 	.word	0x00000000
        /*0690*/ 	.short	0x0101
        /*0692*/ 	.byte	0xff
	.zero		1


	//   ....[91]....
        /*0694*/ 	.word	0x00008750
        /*0698*/ 	.word	0x000000ff
        /*069c*/ 	.word	0x00000000
        /*06a0*/ 	.short	0x0101
        /*06a2*/ 	.byte	0x04
	.zero		1


	//   ....[92]....
        /*06a4*/ 	.word	0x000095c0
        /*06a8*/ 	.word	0x00000000
        /*06ac*/ 	.word	0x00000060
        /*06b0*/ 	.short	0x010a
        /*06b2*/ 	.byte	0xff
	.zero		1


	//   ....[93]....
        /*06b4*/ 	.word	0x00009620
        /*06b8*/ 	.word	0x00000000
        /*06bc*/ 	.word	0x00000060
        /*06c0*/ 	.short	0x010a
        /*06c2*/ 	.byte	0xff
	.zero		1


	//   ....[94]....
        /*06c4*/ 	.word	0x00009680
        /*06c8*/ 	.word	0x00000000
        /*06cc*/ 	.word	0x000000f0
        /*06d0*/ 	.short	0x010a
        /*06d2*/ 	.byte	0xff
	.zero		1


	//   ....[95]....
        /*06d4*/ 	.word	0x000096e0
        /*06d8*/ 	.word	0x00000000
        /*06dc*/ 	.word	0x00000000
        /*06e0*/ 	.short	0x010a
        /*06e2*/ 	.byte	0xff
	.zero		1


	//   ....[96]....
        /*06e4*/ 	.word	0x00009740
        /*06e8*/ 	.word	0x00000000
        /*06ec*/ 	.word	0x00000000
        /*06f0*/ 	.short	0x010a
        /*06f2*/ 	.byte	0xff
	.zero		1


	//   ....[97]....
        /*06f4*/ 	.word	0x000097a0
        /*06f8*/ 	.word	0x00000000
        /*06fc*/ 	.word	0x00000000
        /*0700*/ 	.short	0x010a
        /*0702*/ 	.byte	0xff
	.zero		1


	//   ....[98]....
        /*0704*/ 	.word	0x00009800
        /*0708*/ 	.word	0x00000000
        /*070c*/ 	.word	0x00000000
        /*0710*/ 	.short	0x010a
        /*0712*/ 	.byte	0xff
	.zero		1


	//   ....[99]....
        /*0714*/ 	.word	0x00009860
        /*0718*/ 	.word	0x00000000
        /*071c*/ 	.word	0x00000000
        /*0720*/ 	.short	0x010a
        /*0722*/ 	.byte	0xff
	.zero		1


	//   ....[100]....
        /*0724*/ 	.word	0x000098c0
        /*0728*/ 	.word	0x00000000
        /*072c*/ 	.word	0x00000000
        /*0730*/ 	.short	0x010a
        /*0732*/ 	.byte	0xff
	.zero		1


	//   ....[101]....
        /*0734*/ 	.word	0x00009920
        /*0738*/ 	.word	0x00000000
        /*073c*/ 	.word	0x00000000
        /*0740*/ 	.short	0x010a
        /*0742*/ 	.byte	0xff
	.zero		1


	//   ....[102]....
        /*0744*/ 	.word	0x00009980
        /*0748*/ 	.word	0x00000000
        /*074c*/ 	.word	0x00000000
        /*0750*/ 	.short	0x010a
        /*0752*/ 	.byte	0xff
	.zero		1


	//   ....[103]....
        /*0754*/ 	.word	0x000099e0
        /*0758*/ 	.word	0x00000000
        /*075c*/ 	.word	0x00000000
        /*0760*/ 	.short	0x010a
        /*0762*/ 	.byte	0xff
	.zero		1


	//   ....[104]....
        /*0764*/ 	.word	0x00009a40
        /*0768*/ 	.word	0x00000000
        /*076c*/ 	.word	0x00000000
        /*0770*/ 	.short	0x010a
        /*0772*/ 	.byte	0xff
	.zero		1


	//   ....[105]....
        /*0774*/ 	.word	0x00009aa0
        /*0778*/ 	.word	0x00000000
        /*077c*/ 	.word	0x00000000
        /*0780*/ 	.short	0x010a
        /*0782*/ 	.byte	0xff
	.zero		1


	//   ....[106]....
        /*0784*/ 	.word	0x00009b00
        /*0788*/ 	.word	0x00000004
        /*078c*/ 	.word	0x000000f8
        /*0790*/ 	.short	0x010a
        /*0792*/ 	.byte	0xff
	.zero		1


	//   ....[107]....
        /*0794*/ 	.word	0x00009b60
        /*0798*/ 	.word	0x00000004
        /*079c*/ 	.word	0x000000f0
        /*07a0*/ 	.short	0x010a
        /*07a2*/ 	.byte	0xff
	.zero		1


	//   ....[108]....
        /*07a4*/ 	.word	0x00009bc0
        /*07a8*/ 	.word	0x00000000
        /*07ac*/ 	.word	0x000000f0
        /*07b0*/ 	.short	0x010a
        /*07b2*/ 	.byte	0xff
	.zero		1


	//   ....[109]....
        /*07b4*/ 	.word	0x00009c20
        /*07b8*/ 	.word	0x00000005
        /*07bc*/ 	.word	0x00000110
        /*07c0*/ 	.short	0x010a
        /*07c2*/ 	.byte	0xff
	.zero		1


	//   ....[110]....
        /*07c4*/ 	.word	0x00009c80
        /*07c8*/ 	.word	0x00000000
        /*07cc*/ 	.word	0x00000000
        /*07d0*/ 	.short	0x010a
        /*07d2*/ 	.byte	0xff
	.zero		1


	//   ....[111]....
        /*07d4*/ 	.word	0x00009ce0
        /*07d8*/ 	.word	0x00000000
        /*07dc*/ 	.word	0x00000000
        /*07e0*/ 	.short	0x010a
        /*07e2*/ 	.byte	0xff
	.zero		1


	//   ....[112]....
        /*07e4*/ 	.word	0x00009d40
        /*07e8*/ 	.word	0x00000000
        /*07ec*/ 	.word	0x00000000
        /*07f0*/ 	.short	0x010a
        /*07f2*/ 	.byte	0xff
	.zero		1


	//   ....[113]....
        /*07f4*/ 	.word	0x00009da0
        /*07f8*/ 	.word	0x00000000
        /*07fc*/ 	.word	0x000000f0
        /*0800*/ 	.short	0x010a
        /*0802*/ 	.byte	0xff
	.zero		1


	//   ....[114]....
        /*0804*/ 	.word	0x00009e00
        /*0808*/ 	.word	0x00000003
        /*080c*/ 	.word	0x000000e8
        /*0810*/ 	.short	0x010a
        /*0812*/ 	.byte	0xff
	.zero		1


	//   ....[115]....
        /*0814*/ 	.word	0x00009e60
        /*0818*/ 	.word	0x00000000
        /*081c*/ 	.word	0x000000d0
        /*0820*/ 	.short	0x010a
        /*0822*/ 	.byte	0xff
	.zero		1


	//   ....[116]....
        /*0824*/ 	.word	0x00009ec0
        /*0828*/ 	.word	0x00000000
        /*082c*/ 	.word	0x000000d8
        /*0830*/ 	.short	0x010a
        /*0832*/ 	.byte	0xff
	.zero		1


	//   ....[117]....
        /*0834*/ 	.word	0x00009f20
        /*0838*/ 	.word	0x00000000
        /*083c*/ 	.word	0x000000d0
        /*0840*/ 	.short	0x010a
        /*0842*/ 	.byte	0xff
	.zero		1


	//   ....[118]....
        /*0844*/ 	.word	0x00009f80
        /*0848*/ 	.word	0x00000000
        /*084c*/ 	.word	0x000000f0
        /*0850*/ 	.short	0x010a
        /*0852*/ 	.byte	0xff
	.zero		1


	//   ....[119]....
        /*0854*/ 	.word	0x00009fd0
        /*0858*/ 	.word	0x00000000
        /*085c*/ 	.word	0x000000c0
        /*0860*/ 	.short	0x010a
        /*0862*/ 	.byte	0xff
	.zero		1


	//   ....[120]....
        /*0864*/ 	.word	0x0000a020
        /*0868*/ 	.word	0x000000b5
        /*086c*/ 	.word	0x00000100
        /*0870*/ 	.short	0x010a
        /*0872*/ 	.byte	0xff
	.zero		1


	//   ....[121]....
        /*0874*/ 	.word	0x0000a070
        /*0878*/ 	.word	0x000000c3
        /*087c*/ 	.word	0x000000c0
        /*0880*/ 	.short	0x010a
        /*0882*/ 	.byte	0xff
	.zero		1


	//----- nvinfo : EIATTR_NUM_MBARRIERS
	.align		4
.L_47:
        /*0884*/ 	.byte	0x03, 0x38
        /*0886*/ 	.short	0x0024


	//----- nvinfo : EIATTR_EXIT_INSTR_OFFSETS
	.align		4
        /*0888*/ 	.byte	0x04, 0x1c
        /*088a*/ 	.short	(.L_49 - .L_48)


	//   ....[0]....
.L_48:
        /*088c*/ 	.word	0x00003150


	//   ....[1]....
        /*0890*/ 	.word	0x00003400


	//   ....[2]....
        /*0894*/ 	.word	0x00003460


	//   ....[3]....
        /*0898*/ 	.word	0x00004180


	//   ....[4]....
        /*089c*/ 	.word	0x00005440


	//   ....[5]....
        /*08a0*/ 	.word	0x00005480


	//   ....[6]....
        /*08a4*/ 	.word	0x000095a0


	//----- nvinfo : EIATTR_MAX_THREADS
	.align		4
.L_49:
        /*08a8*/ 	.byte	0x04, 0x05
        /*08aa*/ 	.short	(.L_51 - .L_50)
.L_50:
        /*08ac*/ 	.word	0x00000100
        /*08b0*/ 	.word	0x00000001
        /*08b4*/ 	.word	0x00000001


	//----- nvinfo : EIATTR_CRS_STACK_SIZE
	.align		4
.L_51:
        /*08b8*/ 	.byte	0x04, 0x1e
        /*08ba*/ 	.short	(.L_53 - .L_52)
.L_52:
        /*08bc*/ 	.word	0x00000000


	//----- nvinfo : EIATTR_CBANK_PARAM_SIZE
	.align		4
.L_53:
        /*08c0*/ 	.byte	0x03, 0x19
        /*08c2*/ 	.short	0x0800


	//----- nvinfo : EIATTR_PARAM_CBANK
	.align		4
        /*08c4*/ 	.byte	0x04, 0x0a
        /*08c6*/ 	.short	(.L_55 - .L_54)
	.align		4
.L_54:
        /*08c8*/ 	.word	index@(.nv.constant0._ZN7cutlass13device_kernelINS_4conv6kernel13ConvUniversalINS1_16ConvProblemShapeILNS1_8OperatorE2ELi2EEENS1_10collective14CollectiveConvINS1_47MainloopSm100TmaUmmaWarpSpecializedImplicitGemmILS5_2ELi12ELi2ELi1ELi2EN4cute5tupleIJNSA_1CILi1EEESD_SD_EEEEENSB_IJNSC_ILi128EEENSB_IJSG_EEENSB_IJNSC_ILi64EEEEEEEEENS_12float_e4m3_tESL_NSA_8TiledMMAINSA_8MMA_AtomIJNSA_10MMA_TraitsINSA_19SM100_MMA_F8F6F4_SSEJSL_SL_fSG_SG_NSA_17integral_constantINSA_4UMMA5MajorELSS_1EEEST_NSQ_INSR_7ScaleInELSU_0EEESV_EEEEEENSA_6LayoutISE_NSB_IJNSC_ILi0EEESZ_SZ_EEEEENSB_IJNSA_10UnderscoreES12_S12_EEEEENS7_6detail27Sm100ImplicitGemmTileTraitsINSA_13SM90_TMA_LOADENSA_14ComposedLayoutINSA_7SwizzleILi3ELi4ELi3EEENSA_18smem_ptr_flag_bitsILi8EEENSY_INSB_IJSG_NSC_ILi8EEEEEENSB_IJSD_SG_EEEEEEEvEENS16_INSA_20SM90_TMA_LOAD_IM2COLES1H_vEEEENS_8epilogue10collective18CollectiveEpilogueINS1M_23Sm100TmaWarpSpecializedILi2ELi2ELi64ELb0ELb0EEEJSK_NSB_IJNSY_ISG_SD_EENSY_ISI_SD_EEEEESL_NSB_IJlNSB_IJSD_llEEESZ_EEESL_S1V_NS1M_6fusion15FusionCallbacksIS1Q_NS1W_17LinearCombinationISL_fSL_fLNS_15FloatRoundStyleE2EEESK_S1T_JEEENSA_5SM1004TMEM4LOAD26SM100_TMEM_LOAD_32dp32b64xES17_NS18_INS19_ILi2ELi4ELi3EEES1C_NSY_INSB_IJS1D_SI_EEENSB_IJSI_SD_EEEEEEENSA_39AutoVectorizingCopyWithAssumedAlignmentILi128EEENSA_14SM90_TMA_STOREES2A_S2C_S2C_EEEvvEEEEvNT_6ParamsE)
        /*08cc*/ 	.short	0x0380
        /*08ce*/ 	.short	0x0800


	//----- nvinfo : EIATTR_SW_WAR
	.align		4
.L_55:
        /*08d0*/ 	.byte	0x04, 0x36
        /*08d2*/ 	.short	(.L_57 - .L_56)
.L_56:
        /*08d4*/ 	.word	0x00000008
.L_57:


//--------------------- .nv.callgraph             --------------------------
	.section	.nv.callgraph,"",@"SHT_CUDA_CALLGRAPH"
	.align	4
	.sectionentsize	8
	.align		4
        /*0000*/ 	.word	0x00000000
	.align		4
        /*0004*/ 	.word	0xffffffff
	.align		4
        /*0008*/ 	.word	index@(_ZN7cutlass13device_kernelINS_4conv6kernel13ConvUniversalINS1_16ConvProblemShapeILNS1_8OperatorE2ELi2EEENS1_10collective14CollectiveConvINS1_47MainloopSm100TmaUmmaWarpSpecializedImplicitGemmILS5_2ELi12ELi2ELi1ELi2EN4cute5tupleIJNSA_1CILi1EEESD_SD_EEEEENSB_IJNSC_ILi128EEENSB_IJSG_EEENSB_IJNSC_ILi64EEEEEEEEENS_12float_e4m3_tESL_NSA_8TiledMMAINSA_8MMA_AtomIJNSA_10MMA_TraitsINSA_19SM100_MMA_F8F6F4_SSEJSL_SL_fSG_SG_NSA_17integral_constantINSA_4UMMA5MajorELSS_1EEEST_NSQ_INSR_7ScaleInELSU_0EEESV_EEEEEENSA_6LayoutISE_NSB_IJNSC_ILi0EEESZ_SZ_EEEEENSB_IJNSA_10UnderscoreES12_S12_EEEEENS7_6detail27Sm100ImplicitGemmTileTraitsINSA_13SM90_TMA_LOADENSA_14ComposedLayoutINSA_7SwizzleILi3ELi4ELi3EEENSA_18smem_ptr_flag_bitsILi8EEENSY_INSB_IJSG_NSC_ILi8EEEEEENSB_IJSD_SG_EEEEEEEvEENS16_INSA_20SM90_TMA_LOAD_IM2COLES1H_vEEEENS_8epilogue10collective18CollectiveEpilogueINS1M_23Sm100TmaWarpSpecializedILi2ELi2ELi64ELb0ELb0EEEJSK_NSB_IJNSY_ISG_SD_EENSY_ISI_SD_EEEEESL_NSB_IJlNSB_IJSD_llEEESZ_EEESL_S1V_NS1M_6fusion15FusionCallbacksIS1Q_NS1W_17LinearCombinationISL_fSL_fLNS_15FloatRoundStyleE2EEESK_S1T_JEEENSA_5SM1004TMEM4LOAD26SM100_TMEM_LOAD_32dp32b64xES17_NS18_INS19_ILi2ELi4ELi3EEES1C_NSY_INSB_IJS1D_SI_EEENSB_IJSI_SD_EEEEEEENSA_39AutoVectorizingCopyWithAssumedAlignmentILi128EEENSA_14SM90_TMA_STOREES2A_S2C_S2C_EEEvvEEEEvNT_6ParamsE)
	.align		4
        /*000c*/ 	.word	index@(__assertfail)
	.align		4
        /*0010*/ 	.word	0x00000000
	.align		4
        /*0014*/ 	.word	0xfffffffe
	.align		4
        /*0018*/ 	.word	0x00000000
	.align		4
        /*001c*/ 	.word	0xfffffffd
	.align		4
        /*0020*/ 	.word	0x00000000
	.align		4
        /*0024*/ 	.word	0xfffffffc


//--------------------- .nv.constant4             --------------------------
	.section	.nv.constant4,"a",@progbits
	.align	8
	.align		8
.nv.constant4:
        /*0000*/ 	.dword	__assertfail
	.align		8
        /*0008*/ 	.dword	__unnamed_1
	.align		8
        /*0010*/ 	.dword	__unnamed_2
	.align		8
        /*0018*/ 	.dword	_ZN39_INTERNAL_75d0cd97_4_k_cu_a3a2b35c_33344cuda3std3__45__cpo5beginE
	.align		8
        /*0020*/ 	.dword	_ZN39_INTERNAL_75d0cd97_4_k_cu_a3a2b35c_33344cuda3std3__45__cpo3endE
	.align		8
        /*0028*/ 	.dword	_ZN39_INTERNAL_75d0cd97_4_k_cu_a3a2b35c_33344cuda3std3__45__cpo6cbeginE
	.align		8
        /*0030*/ 	.dword	_ZN39_INTERNAL_75d0cd97_4_k_cu_a3a2b35c_33344cuda3std3__45__cpo4cendE
	.align		8
        /*0038*/ 	.dword	_ZN39_INTERNAL_75d0cd97_4_k_cu_a3a2b35c_33344cuda3std3__441_GLOBAL__N__75d0cd97_4_k_cu_a3a2b35c_33346ignoreE
	.align		8
        /*0040*/ 	.dword	_ZN39_INTERNAL_75d0cd97_4_k_cu_a3a2b35c_33344cuda3std3__419piecewise_constructE
	.align		8
        /*0048*/ 	.dword	_ZN39_INTERNAL_75d0cd97_4_k_cu_a3a2b35c_33344cuda3std3__48in_placeE
	.align		8
        /*0050*/ 	.dword	_ZN39_INTERNAL_75d0cd97_4_k_cu_a3a2b35c_33344cuda3std6ranges3__45__cpo4swapE
	.align		8
        /*0058*/ 	.dword	_ZN39_INTERNAL_75d0cd97_4_k_cu_a3a2b35c_33344cuda3std6ranges3__45__cpo9iter_moveE
	.align		8
        /*0060*/ 	.dword	_ZN39_INTERNAL_75d0cd97_4_k_cu_a3a2b35c_33344cute7productE
	.align		8
        /*0068*/ 	.dword	_ZN39_INTERNAL_75d0cd97_4_k_cu_a3a2b35c_33344cute1_E
	.align		8
        /*0070*/ 	.dword	$str$27
	.align		8
        /*0078*/ 	.dword	$str$28
	.align		8
        /*0080*/ 	.dword	$str$29
	.align		8
        /*0088*/ 	.dword	$str$30


//--------------------- .text._ZN7cutlass13device_kernelINS_4conv6kernel13ConvUniversalINS1_16ConvProblemShapeILNS1_8OperatorE2ELi2EEENS1_10collective14CollectiveConvINS1_47MainloopSm100TmaUmmaWarpSpecializedImplicitGemmILS5_2ELi12ELi2ELi1ELi2EN4cute5tupleIJNSA_1CILi1EEESD_SD_EEEEENSB_IJNSC_ILi128EEENSB_IJSG_EEENSB_IJNSC_ILi64EEEEEEEEENS_12float_e4m3_tESL_NSA_8TiledMMAINSA_8MMA_AtomIJNSA_10MMA_TraitsINSA_19SM100_MMA_F8F6F4_SSEJSL_SL_fSG_SG_NSA_17integral_constantINSA_4UMMA5MajorELSS_1EEEST_NSQ_INSR_7ScaleInELSU_0EEESV_EEEEEENSA_6LayoutISE_NSB_IJNSC_ILi0EEESZ_SZ_EEEEENSB_IJNSA_10UnderscoreES12_S12_EEEEENS7_6detail27Sm100ImplicitGemmTileTraitsINSA_13SM90_TMA_LOADENSA_14ComposedLayoutINSA_7SwizzleILi3ELi4ELi3EEENSA_18smem_ptr_flag_bitsILi8EEENSY_INSB_IJSG_NSC_ILi8EEEEEENSB_IJSD_SG_EEEEEEEvEENS16_INSA_20SM90_TMA_LOAD_IM2COLES1H_vEEEENS_8epilogue10collective18CollectiveEpilogueINS1M_23Sm100TmaWarpSpecializedILi2ELi2ELi64ELb0ELb0EEEJSK_NSB_IJNSY_ISG_SD_EENSY_ISI_SD_EEEEESL_NSB_IJlNSB_IJSD_llEEESZ_EEESL_S1V_NS1M_6fusion15FusionCallbacksIS1Q_NS1W_17LinearCombinationISL_fSL_fLNS_15FloatRoundStyleE2EEESK_S1T_JEEENSA_5SM1004TMEM4LOAD26SM100_TMEM_LOAD_32dp32b64xES17_NS18_INS19_ILi2ELi4ELi3EEES1C_NSY_INSB_IJS1D_SI_EEENSB_IJSI_SD_EEEEEEENSA_39AutoVectorizingCopyWithAssumedAlignmentILi128EEENSA_14SM90_TMA_STOREES2A_S2C_S2C_EEEvvEEEEvNT_6ParamsE --------------------------
	.section	.text._ZN7cutlass13device_kernelINS_4conv6kernel13ConvUniversalINS1_16ConvProblemShapeILNS1_8OperatorE2ELi2EEENS1_10collective14CollectiveConvINS1_47MainloopSm100TmaUmmaWarpSpecializedImplicitGemmILS5_2ELi12ELi2ELi1ELi2EN4cute5tupleIJNSA_1CILi1EEESD_SD_EEEEENSB_IJNSC_ILi128EEENSB_IJSG_EEENSB_IJNSC_ILi64EEEEEEEEENS_12float_e4m3_tESL_NSA_8TiledMMAINSA_8MMA_AtomIJNSA_10MMA_TraitsINSA_19SM100_MMA_F8F6F4_SSEJSL_SL_fSG_SG_NSA_17integral_constantINSA_4UMMA5MajorELSS_1EEEST_NSQ_INSR_7ScaleInELSU_0EEESV_EEEEEENSA_6LayoutISE_NSB_IJNSC_ILi0EEESZ_SZ_EEEEENSB_IJNSA_10UnderscoreES12_S12_EEEEENS7_6detail27Sm100ImplicitGemmTileTraitsINSA_13SM90_TMA_LOADENSA_14ComposedLayoutINSA_7SwizzleILi3ELi4ELi3EEENSA_18smem_ptr_flag_bitsILi8EEENSY_INSB_IJSG_NSC_ILi8EEEEEENSB_IJSD_SG_EEEEEEEvEENS16_INSA_20SM90_TMA_LOAD_IM2COLES1H_vEEEENS_8epilogue10collective18CollectiveEpilogueINS1M_23Sm100TmaWarpSpecializedILi2ELi2ELi64ELb0ELb0EEEJSK_NSB_IJNSY_ISG_SD_EENSY_ISI_SD_EEEEESL_NSB_IJlNSB_IJSD_llEEESZ_EEESL_S1V_NS1M_6fusion15FusionCallbacksIS1Q_NS1W_17LinearCombinationISL_fSL_fLNS_15FloatRoundStyleE2EEESK_S1T_JEEENSA_5SM1004TMEM4LOAD26SM100_TMEM_LOAD_32dp32b64xES17_NS18_INS19_ILi2ELi4ELi3EEES1C_NSY_INSB_IJS1D_SI_EEENSB_IJSI_SD_EEEEEEENSA_39AutoVectorizingCopyWithAssumedAlignmentILi128EEENSA_14SM90_TMA_STOREES2A_S2C_S2C_EEEvvEEEEvNT_6ParamsE,"ax",@progbits
	.align	128
.text._ZN7cutlass13device_kernelINS_4conv6kernel13ConvUniversalINS1_16ConvProblemShapeILNS1_8OperatorE2ELi2EEENS1_10collective14CollectiveConvINS1_47MainloopSm100TmaUmmaWarpSpecializedImplicitGemmILS5_2ELi12ELi2ELi1ELi2EN4cute5tupleIJNSA_1CILi1EEESD_SD_EEEEENSB_IJNSC_ILi128EEENSB_IJSG_EEENSB_IJNSC_ILi64EEEEEEEEENS_12float_e4m3_tESL_NSA_8TiledMMAINSA_8MMA_AtomIJNSA_10MMA_TraitsINSA_19SM100_MMA_F8F6F4_SSEJSL_SL_fSG_SG_NSA_17integral_constantINSA_4UMMA5MajorELSS_1EEEST_NSQ_INSR_7ScaleInELSU_0EEESV_EEEEEENSA_6LayoutISE_NSB_IJNSC_ILi0EEESZ_SZ_EEEEENSB_IJNSA_10UnderscoreES12_S12_EEEEENS7_6detail27Sm100ImplicitGemmTileTraitsINSA_13SM90_TMA_LOADENSA_14ComposedLayoutINSA_7SwizzleILi3ELi4ELi3EEENSA_18smem_ptr_flag_bitsILi8EEENSY_INSB_IJSG_NSC_ILi8EEEEEENSB_IJSD_SG_EEEEEEEvEENS16_INSA_20SM90_TMA_LOAD_IM2COLES1H_vEEEENS_8epilogue10collective18CollectiveEpilogueINS1M_23Sm100TmaWarpSpecializedILi2ELi2ELi64ELb0ELb0EEEJSK_NSB_IJNSY_ISG_SD_EENSY_ISI_SD_EEEEESL_NSB_IJlNSB_IJSD_llEEESZ_EEESL_S1V_NS1M_6fusion15FusionCallbacksIS1Q_NS1W_17LinearCombinationISL_fSL_fLNS_15FloatRoundStyleE2EEESK_S1T_JEEENSA_5SM1004TMEM4LOAD26SM100_TMEM_LOAD_32dp32b64xES17_NS18_INS19_ILi2ELi4ELi3EEES1C_NSY_INSB_IJS1D_SI_EEENSB_IJSI_SD_EEEEEEENSA_39AutoVectorizingCopyWithAssumedAlignmentILi128EEENSA_14SM90_TMA_STOREES2A_S2C_S2C_EEEvvEEEEvNT_6ParamsE:
        .type           _ZN7cutlass13device_kernelINS_4conv6kernel13ConvUniversalINS1_16ConvProblemShapeILNS1_8OperatorE2ELi2EEENS1_10collective14CollectiveConvINS1_47MainloopSm100TmaUmmaWarpSpecializedImplicitGemmILS5_2ELi12ELi2ELi1ELi2EN4cute5tupleIJNSA_1CILi1EEESD_SD_EEEEENSB_IJNSC_ILi128EEENSB_IJSG_EEENSB_IJNSC_ILi64EEEEEEEEENS_12float_e4m3_tESL_NSA_8TiledMMAINSA_8MMA_AtomIJNSA_10MMA_TraitsINSA_19SM100_MMA_F8F6F4_SSEJSL_SL_fSG_SG_NSA_17integral_constantINSA_4UMMA5MajorELSS_1EEEST_NSQ_INSR_7ScaleInELSU_0EEESV_EEEEEENSA_6LayoutISE_NSB_IJNSC_ILi0EEESZ_SZ_EEEEENSB_IJNSA_10UnderscoreES12_S12_EEEEENS7_6detail27Sm100ImplicitGemmTileTraitsINSA_13SM90_TMA_LOADENSA_14ComposedLayoutINSA_7SwizzleILi3ELi4ELi3EEENSA_18smem_ptr_flag_bitsILi8EEENSY_INSB_IJSG_NSC_ILi8EEEEEENSB_IJSD_SG_EEEEEEEvEENS16_INSA_20SM90_TMA_LOAD_IM2COLES1H_vEEEENS_8epilogue10collective18CollectiveEpilogueINS1M_23Sm100TmaWarpSpecializedILi2ELi2ELi64ELb0ELb0EEEJSK_NSB_IJNSY_ISG_SD_EENSY_ISI_SD_EEEEESL_NSB_IJlNSB_IJSD_llEEESZ_EEESL_S1V_NS1M_6fusion15FusionCallbacksIS1Q_NS1W_17LinearCombinationISL_fSL_fLNS_15FloatRoundStyleE2EEESK_S1T_JEEENSA_5SM1004TMEM4LOAD26SM100_TMEM_LOAD_32dp32b64xES17_NS18_INS19_ILi2ELi4ELi3EEES1C_NSY_INSB_IJS1D_SI_EEENSB_IJSI_SD_EEEEEEENSA_39AutoVectorizingCopyWithAssumedAlignmentILi128EEENSA_14SM90_TMA_STOREES2A_S2C_S2C_EEEvvEEEEvNT_6ParamsE,@function
        .size           _ZN7cutlass13device_kernelINS_4conv6kernel13ConvUniversalINS1_16ConvProblemShapeILNS1_8OperatorE2ELi2EEENS1_10collective14CollectiveConvINS1_47MainloopSm100TmaUmmaWarpSpecializedImplicitGemmILS5_2ELi12ELi2ELi1ELi2EN4cute5tupleIJNSA_1CILi1EEESD_SD_EEEEENSB_IJNSC_ILi128EEENSB_IJSG_EEENSB_IJNSC_ILi64EEEEEEEEENS_12float_e4m3_tESL_NSA_8TiledMMAINSA_8MMA_AtomIJNSA_10MMA_TraitsINSA_19SM100_MMA_F8F6F4_SSEJSL_SL_fSG_SG_NSA_17integral_constantINSA_4UMMA5MajorELSS_1EEEST_NSQ_INSR_7ScaleInELSU_0EEESV_EEEEEENSA_6LayoutISE_NSB_IJNSC_ILi0EEESZ_SZ_EEEEENSB_IJNSA_10UnderscoreES12_S12_EEEEENS7_6detail27Sm100ImplicitGemmTileTraitsINSA_13SM90_TMA_LOADENSA_14ComposedLayoutINSA_7SwizzleILi3ELi4ELi3EEENSA_18smem_ptr_flag_bitsILi8EEENSY_INSB_IJSG_NSC_ILi8EEEEEENSB_IJSD_SG_EEEEEEEvEENS16_INSA_20SM90_TMA_LOAD_IM2COLES1H_vEEEENS_8epilogue10collective18CollectiveEpilogueINS1M_23Sm100TmaWarpSpecializedILi2ELi2ELi64ELb0ELb0EEEJSK_NSB_IJNSY_ISG_SD_EENSY_ISI_SD_EEEEESL_NSB_IJlNSB_IJSD_llEEESZ_EEESL_S1V_NS1M_6fusion15FusionCallbacksIS1Q_NS1W_17LinearCombinationISL_fSL_fLNS_15FloatRoundStyleE2EEESK_S1T_JEEENSA_5SM1004TMEM4LOAD26SM100_TMEM_LOAD_32dp32b64xES17_NS18_INS19_ILi2ELi4ELi3EEES1C_NSY_INSB_IJS1D_SI_EEENSB_IJSI_SD_EEEEEEENSA_39AutoVectorizingCopyWithAssumedAlignmentILi128EEENSA_14SM90_TMA_STOREES2A_S2C_S2C_EEEvvEEEEvNT_6ParamsE,(.L_x_158 - _ZN7cutlass13device_kernelINS_4conv6kernel13ConvUniversalINS1_16ConvProblemShapeILNS1_8OperatorE2ELi2EEENS1_10collective14CollectiveConvINS1_47MainloopSm100TmaUmmaWarpSpecializedImplicitGemmILS5_2ELi12ELi2ELi1ELi2EN4cute5tupleIJNSA_1CILi1EEESD_SD_EEEEENSB_IJNSC_ILi128EEENSB_IJSG_EEENSB_IJNSC_ILi64EEEEEEEEENS_12float_e4m3_tESL_NSA_8TiledMMAINSA_8MMA_AtomIJNSA_10MMA_TraitsINSA_19SM100_MMA_F8F6F4_SSEJSL_SL_fSG_SG_NSA_17integral_constantINSA_4UMMA5MajorELSS_1EEEST_NSQ_INSR_7ScaleInELSU_0EEESV_EEEEEENSA_6LayoutISE_NSB_IJNSC_ILi0EEESZ_SZ_EEEEENSB_IJNSA_10UnderscoreES12_S12_EEEEENS7_6detail27Sm100ImplicitGemmTileTraitsINSA_13SM90_TMA_LOADENSA_14ComposedLayoutINSA_7SwizzleILi3ELi4ELi3EEENSA_18smem_ptr_flag_bitsILi8EEENSY_INSB_IJSG_NSC_ILi8EEEEEENSB_IJSD_SG_EEEEEEEvEENS16_INSA_20SM90_TMA_LOAD_IM2COLES1H_vEEEENS_8epilogue10collective18CollectiveEpilogueINS1M_23Sm100TmaWarpSpecializedILi2ELi2ELi64ELb0ELb0EEEJSK_NSB_IJNSY_ISG_SD_EENSY_ISI_SD_EEEEESL_NSB_IJlNSB_IJSD_llEEESZ_EEESL_S1V_NS1M_6fusion15FusionCallbacksIS1Q_NS1W_17LinearCombinationISL_fSL_fLNS_15FloatRoundStyleE2EEESK_S1T_JEEENSA_5SM1004TMEM4LOAD26SM100_TMEM_LOAD_32dp32b64xES17_NS18_INS19_ILi2ELi4ELi3EEES1C_NSY_INSB_IJS1D_SI_EEENSB_IJSI_SD_EEEEEEENSA_39AutoVectorizingCopyWithAssumedAlignmentILi128EEENSA_14SM90_TMA_STOREES2A_S2C_S2C_EEEvvEEEEvNT_6ParamsE)
        .other          _ZN7cutlass13device_kernelINS_4conv6kernel13ConvUniversalINS1_16ConvProblemShapeILNS1_8OperatorE2ELi2EEENS1_10collective14CollectiveConvINS1_47MainloopSm100TmaUmmaWarpSpecializedImplicitGemmILS5_2ELi12ELi2ELi1ELi2EN4cute5tupleIJNSA_1CILi1EEESD_SD_EEEEENSB_IJNSC_ILi128EEENSB_IJSG_EEENSB_IJNSC_ILi64EEEEEEEEENS_12float_e4m3_tESL_NSA_8TiledMMAINSA_8MMA_AtomIJNSA_10MMA_TraitsINSA_19SM100_MMA_F8F6F4_SSEJSL_SL_fSG_SG_NSA_17integral_constantINSA_4UMMA5MajorELSS_1EEEST_NSQ_INSR_7ScaleInELSU_0EEESV_EEEEEENSA_6LayoutISE_NSB_IJNSC_ILi0EEESZ_SZ_EEEEENSB_IJNSA_10UnderscoreES12_S12_EEEEENS7_6detail27Sm100ImplicitGemmTileTraitsINSA_13SM90_TMA_LOADENSA_14ComposedLayoutINSA_7SwizzleILi3ELi4ELi3EEENSA_18smem_ptr_flag_bitsILi8EEENSY_INSB_IJSG_NSC_ILi8EEEEEENSB_IJSD_SG_EEEEEEEvEENS16_INSA_20SM90_TMA_LOAD_IM2COLES1H_vEEEENS_8epilogue10collective18CollectiveEpilogueINS1M_23Sm100TmaWarpSpecializedILi2ELi2ELi64ELb0ELb0EEEJSK_NSB_IJNSY_ISG_SD_EENSY_ISI_SD_EEEEESL_NSB_IJlNSB_IJSD_llEEESZ_EEESL_S1V_NS1M_6fusion15FusionCallbacksIS1Q_NS1W_17LinearCombinationISL_fSL_fLNS_15FloatRoundStyleE2EEESK_S1T_JEEENSA_5SM1004TMEM4LOAD26SM100_TMEM_LOAD_32dp32b64xES17_NS18_INS19_ILi2ELi4ELi3EEES1C_NSY_INSB_IJS1D_SI_EEENSB_IJSI_SD_EEEEEEENSA_39AutoVectorizingCopyWithAssumedAlignmentILi128EEENSA_14SM90_TMA_STOREES2A_S2C_S2C_EEEvvEEEEvNT_6ParamsE,@"STO_CUDA_ENTRY STV_DEFAULT"
_ZN7cutlass13device_kernelINS_4conv6kernel13ConvUniversalINS1_16ConvProblemShapeILNS1_8OperatorE2ELi2EEENS1_10collective14CollectiveConvINS1_47MainloopSm100TmaUmmaWarpSpecializedImplicitGemmILS5_2ELi12ELi2ELi1ELi2EN4cute5tupleIJNSA_1CILi1EEESD_SD_EEEEENSB_IJNSC_ILi128EEENSB_IJSG_EEENSB_IJNSC_ILi64EEEEEEEEENS_12float_e4m3_tESL_NSA_8TiledMMAINSA_8MMA_AtomIJNSA_10MMA_TraitsINSA_19SM100_MMA_F8F6F4_SSEJSL_SL_fSG_SG_NSA_17integral_constantINSA_4UMMA5MajorELSS_1EEEST_NSQ_INSR_7ScaleInELSU_0EEESV_EEEEEENSA_6LayoutISE_NSB_IJNSC_ILi0EEESZ_SZ_EEEEENSB_IJNSA_10UnderscoreES12_S12_EEEEENS7_6detail27Sm100ImplicitGemmTileTraitsINSA_13SM90_TMA_LOADENSA_14ComposedLayoutINSA_7SwizzleILi3ELi4ELi3EEENSA_18smem_ptr_flag_bitsILi8EEENSY_INSB_IJSG_NSC_ILi8EEEEEENSB_IJSD_SG_EEEEEEEvEENS16_INSA_20SM90_TMA_LOAD_IM2COLES1H_vEEEENS_8epilogue10collective18CollectiveEpilogueINS1M_23Sm100TmaWarpSpecializedILi2ELi2ELi64ELb0ELb0EEEJSK_NSB_IJNSY_ISG_SD_EENSY_ISI_SD_EEEEESL_NSB_IJlNSB_IJSD_llEEESZ_EEESL_S1V_NS1M_6fusion15FusionCallbacksIS1Q_NS1W_17LinearCombinationISL_fSL_fLNS_15FloatRoundStyleE2EEESK_S1T_JEEENSA_5SM1004TMEM4LOAD26SM100_TMEM_LOAD_32dp32b64xES17_NS18_INS19_ILi2ELi4ELi3EEES1C_NSY_INSB_IJS1D_SI_EEENSB_IJSI_SD_EEEEEEENSA_39AutoVectorizingCopyWithAssumedAlignmentILi128EEENSA_14SM90_TMA_STOREES2A_S2C_S2C_EEEvvEEEEvNT_6ParamsE:
[----:B------:R-:W1:Y:S01]  /*0000*/  LDC R1, c[0x0][0x37c] ;  /* 0x0000df00ff017b82 */ /* 0x000e620000000800 */
[----:B------:R-:W2:Y:S01]  /*0010*/  S2R R166, SR_TID.X ;  /* 0x0000000000a67919 */ /* 0x000ea20000002100 */
[----:B------:R-:W3:Y:S01]  /*0020*/  LDCU.64 UR8, c[0x0][0x890] ;  /* 0x00011200ff0877ac */ /* 0x000ee20008000a00 */
[----:B-1----:R-:W-:Y:S01]  /*0030*/  VIADD R1, R1, 0xfffffff8 ;  /* 0xfffffff801017836 */ /* 0x002fe20000000000 */
[----:B------:R-:W-:Y:S02]  /*0040*/  PRMT R169, RZ, 0x7610, R169 ;  /* 0x00007610ffa97816 */ /* 0x000fe400000000a9 */
[----:B------:R-:W-:Y:S01]  /*0050*/  ELECT P3, URZ, PT ;  /* 0x0000000000ff782f */ /* 0x000fe20003860000 */
[----:B---3--:R-:W-:-:S04]  /*0060*/  UISETP.NE.U32.AND UP0, UPT, UR8, URZ, UPT ;  /* 0x000000ff0800728c */ /* 0x008fc8000bf05070 */
[----:B------:R-:W-:Y:S01]  /*0070*/  UISETP.NE.AND.EX UP0, UPT, UR9, URZ, UPT, UP0 ;  /* 0x000000ff0900728c */ /* 0x000fe2000bf05300 */
[----:B--2---:R-:W-:-:S05]  /*0080*/  SHF.R.U32.HI R170, RZ, 0x5, R166 ;  /* 0x00000005ffaa7819 */ /* 0x004fca00000116a6 */
[----:B------:R-:W1:Y:S02]  /*0090*/  SHFL.IDX PT, R0, R170, RZ, 0x1f ;  /* 0x00001fffaa007589 */ /* 0x000e6400000e0000 */
[----:B-1----:R-:W-:Y:S01]  /*00a0*/  R2UR UR18, R0 ;  /* 0x00000000001272ca */ /* 0x002fe200000e0000 */
[----:B------:R-:W-:-:S14]  /*00b0*/  BRA.U UP0, `(.L_x_0) ;  /* 0x0000000100307547 */ /* 0x000fdc000b800000 */
[----:B------:R-:W1:Y:S02]  /*00c0*/  LDCU.64 UR4, c[0x0][0x888] ;  /* 0x00011100ff0477ac */ /* 0x000e640008000a00 */
[----:B-1----:R-:W-:-:S04]  /*00d0*/  UISETP.NE.U32.AND UP0, UPT, UR4, URZ, UPT ;  /* 0x000000ff0400728c */ /* 0x002fc8000bf05070 */
[----:B------:R-:W-:-:S09]  /*00e0*/  UISETP.NE.AND.EX UP0, UPT, UR5, URZ, UPT, UP0 ;  /* 0x000000ff0500728c */ /* 0x000fd2000bf05300 */
[----:B------:R-:W-:Y:S05]  /*00f0*/  BRA.U !UP0, `(.L_x_1) ;  /* 0x0000000108147547 */ /* 0x000fea000b800000 */
[----:B------:R-:W1:Y:S01]  /*0100*/  LDC.64 R2, c[0x0][0x888] ;  /* 0x00022200ff027b82 */ /* 0x000e620000000a00 */
[----:B------:R-:W1:Y:S02]  /*0110*/  LDCU.64 UR4, c[0x0][0x358] ;  /* 0x00006b00ff0477ac */ /* 0x000e640008000a00 */
[----:B-1----:R1:W5:Y:S01]  /*0120*/  LDG.E R73, desc[UR4][R2.64] ;  /* 0x0000000402497981 */ /* 0x002362000c1e1900 */
[----:B------:R-:W-:Y:S01]  /*0130*/  HFMA2 R169, -RZ, RZ, 0, 5.9604644775390625e-08 ;  /* 0x00000001ffa97431 */ /* 0x000fe200000001ff */
[----:B------:R-:W-:Y:S05]  /*0140*/  BRA `(.L_x_0) ;  /* 0x00000000000c7947 */ /* 0x000fea0003800000 */
.L_x_1:
[----:B------:R-:W1:Y:S01]  /*0150*/  LDCU UR4, c[0x0][0x880] ;  /* 0x00011000ff0477ac */ /* 0x000e620008000800 */
[----:B------:R-:W-:Y:S01]  /*0160*/  HFMA2 R169, -RZ, RZ, 0, 5.9604644775390625e-08 ;  /* 0x00000001ffa97431 */ /* 0x000fe200000001ff */
[----:B-1----:R-:W-:-:S07]  /*0170*/  MOV R73, UR4 ;  /* 0x0000000400497c02 */ /* 0x002fce0008000f00 */
.L_x_0:
[----:B------:R-:W2:Y:S02]  /*0180*/  LDCU.64 UR4, c[0x0][0x8b0] ;  /* 0x00011600ff0477ac */ /* 0x000ea40008000a00 */
[----:B--2---:R-:W-:-:S04]  /*0190*/  UISETP.NE.U32.AND UP0, UPT, UR4, URZ, UPT ;  /* 0x000000ff0400728c */ /* 0x004fc8000bf05070 */
[----:B------:R-:W-:-:S09]  /*01a0*/  UISETP.NE.AND.EX UP0, UPT, UR5, URZ, UPT, UP0 ;  /* 0x000000ff0500728c */ /* 0x000fd2000bf05300 */
[----:B------:R-:W-:Y:S05]  /*01b0*/  BRA.U UP0, `(.L_x_2) ;  /* 0x0000000100287547 */ /* 0x000fea000b800000 */
[----:B------:R-:W2:Y:S02]  /*01c0*/  LDCU.64 UR4, c[0x0][0x8a8] ;  /* 0x00011500ff0477ac */ /* 0x000ea40008000a00 */
[----:B--2---:R-:W-:-:S04]  /*01d0*/  UISETP.NE.U32.AND UP0, UPT, UR4, URZ, UPT ;  /* 0x000000ff0400728c */ /* 0x004fc8000bf05070 */
[----:B------:R-:W-:-:S09]  /*01e0*/  UISETP.NE.AND.EX UP0, UPT, UR5, URZ, UPT, UP0 ;  /* 0x000000ff0500728c */ /* 0x000fd2000bf05300 */
[----:B------:R-:W-:Y:S05]  /*01f0*/  BRA.U !UP0, `(.L_x_3) ;  /* 0x0000000108107547 */ /* 0x000fea000b800000 */
[----:B------:R-:W2:Y:S01]  /*0200*/  LDC.64 R70, c[0x0][0x8a8] ;  /* 0x00022a00ff467b82 */ /* 0x000ea20000000a00 */
[----:B------:R-:W2:Y:S02]  /*0210*/  LDCU.64 UR4, c[0x0][0x358] ;  /* 0x00006b00ff0477ac */ /* 0x000ea40008000a00 */
[----:B--2---:R2:W5:Y:S01]  /*0220*/  LDG.E R70, desc[UR4][R70.64] ;  /* 0x0000000446467981 */ /* 0x004562000c1e1900 */
[----:B------:R-:W-:Y:S05]  /*0230*/  BRA `(.L_x_2) ;  /* 0x0000000000087947 */ /* 0x000fea0003800000 */
.L_x_3:
[----:B------:R-:W2:Y:S02]  /*0240*/  LDCU UR4, c[0x0][0x8a0] ;  /* 0x00011400ff0477ac */ /* 0x000ea40008000800 */
[----:B--2---:R-:W-:Y:S02]  /*0250*/  MOV R70, UR4 ;  /* 0x0000000400467c02 */ /* 0x004fe40008000f00 */
.L_x_2:
[----:B------:R-:W-:Y:S01]  /*0260*/  IMAD.U32 R0, RZ, RZ, UR18 ;  /* 0x00000012ff007e24 */ /* 0x000fe2000f8e00ff */
[----:B------:R-:W-:Y:S04]  /*0270*/  BSSY.RECONVERGENT B0, `(.L_x_4) ;  /* 0x000000c000007945 */ /* 0x000fe80003800200 */
[C---:B------:R-:W-:Y:S02]  /*0280*/  ISETP.NE.OR P1, PT, R0.reuse, 0x1, !P3 ;  /* 0x000000010000780c */ /* 0x040fe40005f25670 */
[----:B------:R-:W-:-:S11]  /*0290*/  ISETP.NE.OR P0, PT, R0, 0x3, !P3 ;  /* 0x000000030000780c */ /* 0x000fd60005f05670 */
[----:B------:R-:W-:Y:S05]  /*02a0*/  @P1 BRA `(.L_x_5) ;  /* 0x0000000000201947 */ /* 0x000fea0003800000 */
[----:B------:R-:W3:Y:S02]  /*02b0*/  LDCU.64 UR4, c[0x0][0x348] ;  /* 0x00006900ff0477ac */ /* 0x000ee40008000a00 */
[----:B---3--:R-:W-:Y:S02]  /*02c0*/  UIADD3 UR6, UP1, UPT, UR4, 0x80, URZ ;  /* 0x0000008004067890 */ /* 0x008fe4000ff3e0ff */
[----:B------:R-:W-:Y:S02]  /*02d0*/  UIADD3 UR4, UP0, UPT, UR4, 0x180, URZ ;  /* 0x0000018004047890 */ /* 0x000fe4000ff1e0ff */
[----:B------:R-:W-:Y:S02]  /*02e0*/  UIADD3.X UR7, UPT, UPT, URZ, UR5, URZ, UP1, !UPT ;  /* 0x00000005ff077290 */ /* 0x000fe40008ffe4ff */
[----:B------:R-:W-:-:S07]  /*02f0*/  UIADD3.X UR5, UPT, UPT, URZ, UR5, URZ, UP0, !UPT ;  /* 0x00000005ff057290 */ /* 0x000fce00087fe4ff */
[----:B------:R3:W-:Y:S02]  /*0300*/  UTMACCTL.PF [UR6] ;  /* 0x00000000060079b9 */ /* 0x0007e40008040000 */
[----:B------:R3:W-:Y:S02]  /*0310*/  UTMACCTL.PF [UR4] ;  /* 0x00000000040079b9 */ /* 0x0007e40008040000 */
[----:B---3--:R-:W-:Y:S01]  /*0320*/  NOP ;  /* 0x0000000000007918 */ /* 0x008fe20000000000 */
.L_x_5:
[----:B------:R-:W-:Y:S05]  /*0330*/  BSYNC.RECONVERGENT B0 ;  /* 0x0000000000007941 */ /* 0x000fea0003800200 */
.L_x_4:
[----:B------:R-:W-:Y:S04]  /*0340*/  BSSY.RECONVERGENT B0, `(.L_x_6) ;  /* 0x000000a000007945 */ /* 0x000fe80003800200 */
        /* <DEDUP_REMOVED lines=9> */
.L_x_7:
[----:B------:R-:W-:Y:S05]  /*03e0*/  BSYNC.RECONVERGENT B0 ;  /* 0x0000000000007941 */ /* 0x000fea0003800200 */
.L_x_6:
[----:B------:R-:W3:Y:S01]  /*03f0*/  LDCU.64 UR4, c[0x0][0x888] ;  /* 0x00011100ff0477ac */ /* 0x000ee20008000a00 */
[----:B------:R-:W-:Y:S02]  /*0400*/  UISETP.EQ.U32.AND UP2, UPT, UR8, URZ, UPT ;  /* 0x000000ff0800728c */ /* 0x000fe4000bf42070 */
[----:B------:R-:W-:Y:S02]  /*0410*/  UPLOP3.LUT UP3, UPT, UPT, UPT, UPT, 0x80, 0x8 ;  /* 0x000000000008789c */ /* 0x000fe40003f6f070 */
[----:B---3--:R-:W-:-:S04]  /*0420*/  UISETP.NE.U32.AND UP0, UPT, UR4, URZ, UPT ;  /* 0x000000ff0400728c */ /* 0x008fc8000bf05070 */
[----:B------:R-:W-:-:S04]  /*0430*/  UISETP.NE.AND.EX UP1, UPT, UR5, URZ, UPT, UP0 ;  /* 0x000000ff0500728c */ /* 0x000fc8000bf25300 */
[----:B------:R-:W-:-:S04]  /*0440*/  UISETP.EQ.OR.EX UP4, UPT, UR9, URZ, !UP1, UP2 ;  /* 0x000000ff0900728c */ /* 0x000fc8000cf82720 */
[----:B------:R-:W-:-:S06]  /*0450*/  UP2UR UR4, UPR, URZ, 0x10 ;  /* 0x00000010ff047883 */ /* 0x000fcc0008000000 */
[----:B------:R-:W-:Y:S01]  /*0460*/  MOV R171, UR4 ;  /* 0x0000000400ab7c02 */ /* 0x000fe20008000f00 */
[----:B------:R-:W-:Y:S06]  /*0470*/  BRA.U !UP4, `(.L_x_8) ;  /* 0x000000010c207547 */ /* 0x000fec000b800000 */
[----:B------:R-:W-:Y:S01]  /*0480*/  UISETP.NE.U32.AND UP2, UPT, UR8, URZ, UPT ;  /* 0x000000ff0800728c */ /* 0x000fe2000bf45070 */
[----:B-----5:R-:W-:Y:S01]  /*0490*/  FSETP.NEU.AND P0, PT, R73, RZ, PT ;  /* 0x000000ff4900720b */ /* 0x020fe20003f0d000 */
[----:B------:R-:W-:Y:S02]  /*04a0*/  USEL UR4, URZ, 0xffffffff, UP1 ;  /* 0xffffffffff047887 */ /* 0x000fe40008800000 */
[----:B------:R-:W-:-:S10]  /*04b0*/  UISETP.NE.AND.EX UP2, UPT, UR9, URZ, UPT, UP2 ;  /* 0x000000ff0900728c */ /* 0x000fd4000bf45320 */
[----:B------:R-:W-:Y:S01]  /*04c0*/  VOTEU.ANY UP0, P0 ;  /* 0x0000000000ff7886 */ /* 0x000fe20000000100 */
[----:B------:R-:W-:-:S04]  /*04d0*/  @!UP2 USEL UR4, URZ, 0xffffffff, UP0 ;  /* 0xffffffffff04a887 */ /* 0x000fc80008000000 */
[----:B------:R-:W-:-:S04]  /*04e0*/  ULOP3.LUT UR4, UR4, 0x1, URZ, 0xc0, !UPT ;  /* 0x0000000104047892 */ /* 0x000fc8000f8ec0ff */
[----:B------:R-:W-:-:S11]  /*04f0*/  UISETP.NE.U32.AND UP3, UPT, UR4, 0x1, UPT ;  /* 0x000000010400788c */ /* 0x000fd6000bf65070 */
.L_x_8:
[----:B-1----:R-:W1:Y:S01]  /*0500*/  SHFL.IDX PT, R2, R170, RZ, 0x1f ;  /* 0x00001fffaa027589 */ /* 0x002e6200000e0000 */
[----:B------:R-:W-:-:S04]  /*0510*/  UISETP.NE.AND UP0, UPT, UR18, 0x2, UPT ;  /* 0x000000021200788c */ /* 0x000fc8000bf05270 */
[----:B------:R-:W-:Y:S01]  /*0520*/  USEL UR49, URZ, 0x1, UP0 ;  /* 0x00000001ff317887 */ /* 0x000fe20008000000 */
[----:B-1----:R-:W-:-:S13]  /*0530*/  ISETP.NE.AND P0, PT, R2, RZ, PT ;  /* 0x000000ff0200720c */ /* 0x002fda0003f05270 */
[----:B------:R-:W-:Y:S05]  /*0540*/  @P0 BRA `(.L_x_9) ;  /* 0x0000000000940947 */ /* 0x000fea0003800000 */
[----:B------:R-:W-:Y:S01]  /*0550*/  ELECT P0, URZ, PT ;  /* 0x0000000000ff782f */ /* 0x000fe20003800000 */
[----:B------:R-:W-:-:S12]  /*0560*/  BSSY.RECONVERGENT B0, `(.L_x_9) ;  /* 0x0000023000007945 */ /* 0x000fd80003800200 */
[----:B------:R-:W-:Y:S05]  /*0570*/  @!P0 BRA `(.L_x_10) ;  /* 0x0000000000848947 */ /* 0x000fea0003800000 */
[----:B------:R-:W1:Y:S01]  /*0580*/  S2UR UR4, SR_CgaCtaId ;  /* 0x00000000000479c3 */ /* 0x000e620000008800 */
[----:B------:R-:W-:Y:S01]  /*0590*/  UMOV UR5, 0x400 ;  /* 0x0000040000057882 */ /* 0x000fe20000000000 */
[----:B------:R-:W-:Y:S02]  /*05a0*/  UMOV UR6, 0x1 ;  /* 0x0000000100067882 */ /* 0x000fe40000000000 */
[----:B------:R-:W-:-:S04]  /*05b0*/  UIADD3 UR6, UPT, UPT, -UR6, 0x100000, URZ ;  /* 0x0010000006067890 */ /* 0x000fc8000fffe1ff */
[----:B------:R-:W-:Y:S02]  /*05c0*/  USHF.L.U32 UR7, UR6, 0xb, URZ ;  /* 0x0000000b06077899 */ /* 0x000fe400080006ff */
[----:B------:R-:W-:Y:S02]  /*05d0*/  USHF.L.U32 UR6, UR6, 0x1, URZ ;  /* 0x0000000106067899 */ /* 0x000fe400080006ff */
[----:B-1----:R-:W-:Y:S01]  /*05e0*/  ULEA UR4, UR4, UR5, 0x18 ;  /* 0x0000000504047291 */ /* 0x002fe2000f8ec0ff */
[----:B------:R-:W1:Y:S11]  /*05f0*/  FENCE.VIEW.ASYNC.S ;  /* 0x00000000000073c6 */ /* 0x000e760000000000 */
[----:B-1----:R1:W3:Y:S01]  /*0600*/  SYNCS.EXCH.64 URZ, [UR4], UR6 ;  /* 0x0000000604ff75b2 */ /* 0x0022e20008000100 */
[----:B------:R1:W4:Y:S01]  /*0610*/  SYNCS.EXCH.64 URZ, [UR4+0x60], UR6 ;  /* 0x0000600604ff75b2 */ /* 0x0003220008000100 */
[----:B------:R1:W1:Y:S01]  /*0620*/  SYNCS.EXCH.64 URZ, [UR4+0x8], UR6 ;  /* 0x0000080604ff75b2 */ /* 0x0002620008000100 */
        /* <DEDUP_REMOVED lines=21> */
[----:B---3--:R-:W-:Y:S01]  /*0780*/  NOP ;  /* 0x0000000000007918 */ /* 0x008fe20000000000 */
.L_x_10:
[----:B-1----:R-:W-:Y:S05]  /*0790*/  BSYNC.RECONVERGENT B0 ;  /* 0x0000000000007941 */ /* 0x002fea0003800200 */
.L_x_9:
[----:B------:R-:W1:Y:S01]  /*07a0*/  SHFL.IDX PT, R2, R170, RZ, 0x1f ;  /* 0x00001fffaa027589 */ /* 0x000e6200000e0000 */
[----:B------:R-:W-:Y:S01]  /*07b0*/  NOP ;  /* 0x0000000000007918 */ /* 0x000fe20000000000 */
[----:B-1----:R-:W-:-:S13]  /*07c0*/  ISETP.NE.AND P0, PT, R2, 0x1, PT ;  /* 0x000000010200780c */ /* 0x002fda0003f05270 */
[----:B------:R-:W-:Y:S05]  /*07d0*/  @P0 BRA `(.L_x_11) ;  /* 0x0000000000480947 */ /* 0x000fea0003800000 */
[----:B------:R-:W1:Y:S01]  /*07e0*/  S2UR UR4, SR_CgaCtaId ;  /* 0x00000000000479c3 */ /* 0x000e620000008800 */
[----:B------:R-:W-:Y:S01]  /*07f0*/  UMOV UR5, 0x400 ;  /* 0x0000040000057882 */ /* 0x000fe20000000000 */
[----:B------:R-:W-:Y:S01]  /*0800*/  UMOV UR8, 0x20 ;  /* 0x0000002000087882 */ /* 0x000fe20000000000 */
[----:B------:R-:W-:Y:S01]  /*0810*/  UMOV UR6, 0x80 ;  /* 0x0000008000067882 */ /* 0x000fe20000000000 */
[----:B------:R-:W-:-:S04]  /*0820*/  UIADD3 UR8, UPT, UPT, -UR8, 0x100000, URZ ;  /* 0x0010000008087890 */ /* 0x000fc8000fffe1ff */
[----:B------:R-:W-:Y:S02]  /*0830*/  USHF.L.U32 UR9, UR8, 0xb, URZ ;  /* 0x0000000b08097899 */ /* 0x000fe400080006ff */
[----:B------:R-:W-:Y:S02]  /*0840*/  USHF.L.U32 UR8, UR8, 0x1, URZ ;  /* 0x0000000108087899 */ /* 0x000fe400080006ff */
[----:B------:R-:W-:-:S04]  /*0850*/  UIADD3 UR6, UPT, UPT, -UR6, 0x100000, URZ ;  /* 0x0010000006067890 */ /* 0x000fc8000fffe1ff */
[----:B------:R-:W-:Y:S02]  /*0860*/  USHF.L.U32 UR7, UR6, 0xb, URZ ;  /* 0x0000000b06077899 */ /* 0x000fe400080006ff */
[----:B------:R-:W-:Y:S01]  /*0870*/  USHF.L.U32 UR6, UR6, 0x1, URZ ;  /* 0x0000000106067899 */ /* 0x000fe200080006ff */
[----:B------:R-:W-:Y:S01]  /*0880*/  ELECT P0, URZ, PT ;  /* 0x0000000000ff782f */ /* 0x000fe20003800000 */
[----:B-1----:R-:W-:Y:S01]  /*0890*/  ULEA UR4, UR4, UR5, 0x18 ;  /* 0x0000000504047291 */ /* 0x002fe2000f8ec0ff */
[----:B------:R-:W1:Y:S11]  /*08a0*/  FENCE.VIEW.ASYNC.S ;  /* 0x00000000000073c6 */ /* 0x000e760000000000 */
[----:B-1----:R1:W3:Y:S01]  /*08b0*/  SYNCS.EXCH.64 URZ, [UR4+0xc0], UR8 ;  /* 0x0000c00804ff75b2 */ /* 0x0022e20008000100 */
[----:B------:R1:W1:Y:S01]  /*08c0*/  SYNCS.EXCH.64 URZ, [UR4+0xd0], UR6 ;  /* 0x0000d00604ff75b2 */ /* 0x0002620008000100 */
[----:B------:R1:W1:Y:S01]  /*08d0*/  SYNCS.EXCH.64 URZ, [UR4+0xc8], UR8 ;  /* 0x0000c80804ff75b2 */ /* 0x0002620008000100 */
[----:B------:R1:W1:Y:S01]  /*08e0*/  SYNCS.EXCH.64 URZ, [UR4+0xd8], UR6 ;  /* 0x0000d80604ff75b2 */ /* 0x0002620008000100 */
[----:B------:R-:W-:Y:S01]  /*08f0*/  NOP ;  /* 0x0000000000007918 */ /* 0x000fe20000000000 */
.L_x_11:
[----:B------:R-:W2:Y:S01]  /*0900*/  SHFL.IDX PT, R2, R170, RZ, 0x1f ;  /* 0x00001fffaa027589 */ /* 0x000ea200000e0000 */
[----:B------:R-:W-:Y:S01]  /*0910*/  NOP ;  /* 0x0000000000007918 */ /* 0x000fe20000000000 */
[----:B--2---:R-:W-:-:S13]  /*0920*/  ISETP.NE.AND P0, PT, R2, 0x3, PT ;  /* 0x000000030200780c */ /* 0x004fda0003f05270 */
[----:B------:R-:W-:Y:S05]  /*0930*/  @P0 BRA `(.L_x_12) ;  /* 0x0000000000300947 */ /* 0x000fea0003800000 */
[----:B-1----:R-:W1:Y:S01]  /*0940*/  S2UR UR6, SR_CgaCtaId ;  /* 0x00000000000679c3 */ /* 0x002e620000008800 */
[----:B------:R-:W-:Y:S01]  /*0950*/  UMOV UR4, 0x400 ;  /* 0x0000040000047882 */ /* 0x000fe20000000000 */
[----:B------:R-:W-:Y:S01]  /*0960*/  UMOV UR5, 0x20 ;  /* 0x0000002000057882 */ /* 0x000fe20000000000 */
[----:B------:R-:W-:Y:S01]  /*0970*/  ELECT P0, URZ, PT ;  /* 0x0000000000ff782f */ /* 0x000fe20003800000 */
[----:B-1----:R-:W-:Y:S02]  /*0980*/  ULEA UR6, UR6, UR4, 0x18 ;  /* 0x0000000406067291 */ /* 0x002fe4000f8ec0ff */
[----:B------:R-:W-:-:S04]  /*0990*/  UIADD3 UR4, UPT, UPT, -UR5, 0x100000, URZ ;  /* 0x0010000005047890 */ /* 0x000fc8000fffe1ff */
[----:B------:R-:W-:Y:S02]  /*09a0*/  USHF.L.U32 UR5, UR4, 0xb, URZ ;  /* 0x0000000b04057899 */ /* 0x000fe400080006ff */
[----:B------:R-:W-:Y:S01]  /*09b0*/  USHF.L.U32 UR4, UR4, 0x1, URZ ;  /* 0x0000000104047899 */ /* 0x000fe200080006ff */
[----:B------:R-:W1:Y:S11]  /*09c0*/  FENCE.VIEW.ASYNC.S ;  /* 0x00000000000073c6 */ /* 0x000e760000000000 */
[----:B-1----:R2:W1:Y:S01]  /*09d0*/  SYNCS.EXCH.64 URZ, [UR6+0xe0], UR4 ;  /* 0x0000e00406ff75b2 */ /* 0x0024620008000100 */
[----:B------:R2:W1:Y:S02]  /*09e0*/  SYNCS.EXCH.64 URZ, [UR6+0xe8], UR4 ;  /* 0x0000e80406ff75b2 */ /* 0x0004640008000100 */
[----:B--2---:R-:W-:Y:S01]  /*09f0*/  NOP ;  /* 0x0000000000007918 */ /* 0x004fe20000000000 */
.L_x_12:
[----:B------:R-:W2:Y:S01]  /*0a00*/  SHFL.IDX PT, R2, R170, RZ, 0x1f ;  /* 0x00001fffaa027589 */ /* 0x000ea200000e0000 */
[----:B------:R-:W-:Y:S01]  /*0a10*/  NOP ;  /* 0x0000000000007918 */ /* 0x000fe20000000000 */
[----:B--2---:R-:W-:-:S13]  /*0a20*/  ISETP.NE.AND P0, PT, R2, 0x4, PT ;  /* 0x000000040200780c */ /* 0x004fda0003f05270 */
[----:B------:R-:W-:Y:S05]  /*0a30*/  @P0 BRA `(.L_x_13) ;  /* 0x0000000000440947 */ /* 0x000fea0003800000 */
[----:B-1----:R-:W1:Y:S01]  /*0a40*/  S2UR UR6, SR_CgaCtaId ;  /* 0x00000000000679c3 */ /* 0x002e620000008800 */
[----:B------:R-:W-:Y:S01]  /*0a50*/  UMOV UR4, 0x100 ;  /* 0x0000010000047882 */ /* 0x000fe20000000000 */
[----:B------:R-:W-:Y:S01]  /*0a60*/  UMOV UR5, 0x400 ;  /* 0x0000040000057882 */ /* 0x000fe20000000000 */
[----:B------:R-:W-:Y:S01]  /*0a70*/  USEL UR4, UR4, 0xe0, UP3 ;  /* 0x000000e004047887 */ /* 0x000fe20009800000 */
[----:B------:R-:W-:Y:S01]  /*0a80*/  UMOV UR8, 0x1 ;  /* 0x0000000100087882 */ /* 0x000fe20000000000 */
[----:B------:R-:W-:Y:S01]  /*0a90*/  ELECT P0, URZ, PT ;  /* 0x0000000000ff782f */ /* 0x000fe20003800000 */
[----:B------:R-:W-:-:S04]  /*0aa0*/  UIADD3 UR8, UPT, UPT, -UR8, 0x100000, URZ ;  /* 0x0010000008087890 */ /* 0x000fc8000fffe1ff */
[----:B------:R-:W-:Y:S02]  /*0ab0*/  USHF.L.U32 UR9, UR8, 0xb, URZ ;  /* 0x0000000b08097899 */ /* 0x000fe400080006ff */
[----:B------:R-:W-:Y:S02]  /*0ac0*/  USHF.L.U32 UR8, UR8, 0x1, URZ ;  /* 0x0000000108087899 */ /* 0x000fe400080006ff */
[----:B-1----:R-:W-:Y:S02]  /*0ad0*/  ULEA UR6, UR6, UR5, 0x18 ;  /* 0x0000000506067291 */ /* 0x002fe4000f8ec0ff */
[----:B------:R-:W-:-:S04]  /*0ae0*/  UIADD3 UR4, UPT, UPT, -UR4, 0x100000, URZ ;  /* 0x0010000004047890 */ /* 0x000fc8000fffe1ff */
[----:B------:R-:W-:Y:S02]  /*0af0*/  USHF.L.U32 UR5, UR4, 0xb, URZ ;  /* 0x0000000b04057899 */ /* 0x000fe400080006ff */
[----:B------:R-:W-:Y:S01]  /*0b00*/  USHF.L.U32 UR4, UR4, 0x1, URZ ;  /* 0x0000000104047899 */ /* 0x000fe200080006ff */
[----:B------:R-:W1:Y:S03]  /*0b10*/  FENCE.VIEW.ASYNC.S ;  /* 0x00000000000073c6 */ /* 0x000e660000000000 */
[----:B-1----:R2:W1:Y:S08]  /*0b20*/  SYNCS.EXCH.64 URZ, [UR6+0xf0], UR8 ;  /* 0x0000f00806ff75b2 */ /* 0x0024700008000100 */
[----:B------:R2:W1:Y:S02]  /*0b30*/  SYNCS.EXCH.64 URZ, [UR6+0xf8], UR4 ;  /* 0x0000f80406ff75b2 */ /* 0x0004640008000100 */
[----:B--2---:R-:W-:Y:S01]  /*0b40*/  NOP ;  /* 0x0000000000007918 */ /* 0x004fe20000000000 */
.L_x_13:
[----:B------:R-:W2:Y:S01]  /*0b50*/  SHFL.IDX PT, R2, R170, RZ, 0x1f ;  /* 0x00001fffaa027589 */ /* 0x000ea200000e0000 */
[----:B------:R-:W1:Y:S01]  /*0b60*/  S2UR UR30, SR_CTAID.X ;  /* 0x00000000001e79c3 */ /* 0x000e620000002500 */
[----:B------:R-:W-:-:S07]  /*0b70*/  NOP ;  /* 0x0000000000007918 */ /* 0x000fce0000000000 */
[----:B------:R-:W1:Y:S01]  /*0b80*/  S2UR UR26, SR_CTAID.Y ;  /* 0x00000000001a79c3 */ /* 0x000e620000002600 */
[----:B--2---:R-:W-:-:S13]  /*0b90*/  ISETP.NE.AND P0, PT, R2, 0x5, PT ;  /* 0x000000050200780c */ /* 0x004fda0003f05270 */
[----:B-1----:R-:W-:Y:S05]  /*0ba0*/  @P0 BRA `(.L_x_14) ;  /* 0x0000000000480947 */ /* 0x002fea0003800000 */
        /* <DEDUP_REMOVED lines=13> */
[----:B-1----:R1:W2:Y:S01]  /*0c80*/  SYNCS.EXCH.64 URZ, [UR4+0x100], UR8 ;  /* 0x0001000804ff75b2 */ /* 0x0022a20008000100 */
[----:B------:R1:W1:Y:S01]  /*0c90*/  SYNCS.EXCH.64 URZ, [UR4+0x110], UR6 ;  /* 0x0001100604ff75b2 */ /* 0x0002620008000100 */
[----:B------:R1:W1:Y:S01]  /*0ca0*/  SYNCS.EXCH.64 URZ, [UR4+0x108], UR8 ;  /* 0x0001080804ff75b2 */ /* 0x0002620008000100 */
[----:B------:R1:W1:Y:S01]  /*0cb0*/  SYNCS.EXCH.64 URZ, [UR4+0x118], UR6 ;  /* 0x0001180604ff75b2 */ /* 0x0002620008000100 */
[----:B------:R-:W-:Y:S01]  /*0cc0*/  NOP ;  /* 0x0000000000007918 */ /* 0x000fe20000000000 */
.L_x_14:
[----:B------:R-:W-:-:S05]  /*0cd0*/  CS2R.32 R160, SR_CgaSize ;  /* 0x0000000000a07805 */ /* 0x000fca0000008a00 */
[----:B------:R-:W-:-:S05]  /*0ce0*/  IMAD R160, R160, -0xa0, RZ ;  /* 0xffffff60a0a07824 */ /* 0x000fca00078e02ff */
[----:B------:R-:W-:-:S14]  /*0cf0*/  R2UR UR5, R160 ;  /* 0x00000000a00572ca */ /* 0x000fdc00000e0000 */
[----:B------:R-:W3:Y:S01]  /*0d00*/  LDCU UR5, c[0x0][UR5+0x2b0] ;  /* 0x00005600050577ac */ /* 0x000ee20008000800 */
[----:B------:R-:W-:Y:S02]  /*0d10*/  I2FP.F32.U32 R5, UR30 ;  /* 0x0000001e00057c45 */ /* 0x000fe40008201000 */
[----:B------:R-:W-:-:S05]  /*0d20*/  CS2R.32 R3, SR_CgaSize ;  /* 0x0000000000037805 */ /* 0x000fca0000008a00 */
[----:B------:R-:W-:-:S06]  /*0d30*/  IMAD R3, R3, -0xa0, RZ ;  /* 0xffffff6003037824 */ /* 0x000fcc00078e02ff */
[----:B------:R-:W4:Y:S01]  /*0d40*/  LDC R3, c[0x0][R3+0x2a0] ;  /* 0x0000a80003037b82 */ /* 0x000f220000000800 */
[----:B------:R-:W-:Y:S02]  /*0d50*/  I2FP.F32.U32 R4, UR26 ;  /* 0x0000001a00047c45 */ /* 0x000fe40008201000 */
[----:B------:R-:W-:-:S05]  /*0d60*/  CS2R.32 R160, SR_CgaSize ;  /* 0x0000000000a07805 */ /* 0x000fca0000008a00 */
[----:B------:R-:W-:-:S05]  /*0d70*/  IMAD R160, R160, -0xa0, RZ ;  /* 0xffffff60a0a07824 */ /* 0x000fca00078e02ff */
[----:B-1----:R-:W-:-:S14]  /*0d80*/  R2UR UR4, R160 ;  /* 0x00000000a00472ca */ /* 0x002fdc00000e0000 */
[----:B------:R-:W1:Y:S01]  /*0d90*/  LDCU UR4, c[0x0][UR4+0x2b4] ;  /* 0x00005680040477ac */ /* 0x000e620008000800 */
[----:B------:R-:W-:Y:S01]  /*0da0*/  NOP ;  /* 0x0000000000007918 */ /* 0x000fe20000000000 */
[----:B------:R-:W2:Y:S01]  /*0db0*/  LDCU UR19, c[0x0][0xb24] ;  /* 0x00016480ff1377ac */ /* 0x000ea20008000800 */
[----:B------:R-:W-:-:S05]  /*0dc0*/  CS2R.32 R2, SR_CgaSize ;  /* 0x0000000000027805 */ /* 0x000fca0000008a00 */
[----:B------:R-:W-:-:S06]  /*0dd0*/  IMAD R2, R2, -0xa0, RZ ;  /* 0xffffff6002027824 */ /* 0x000fcc00078e02ff */
[----:B------:R-:W4:Y:S01]  /*0de0*/  LDC R2, c[0x0][R2+0x2a4] ;  /* 0x0000a90002027b82 */ /* 0x000f220000000800 */
[----:B---3--:R-:W-:-:S07]  /*0df0*/  FMUL R5, R5, UR5 ;  /* 0x0000000505057c20 */ /* 0x008fce0008400000 */
[----:B------:R-:W3:Y:S01]  /*0e00*/  S2UR UR50, SR_CTAID.Z ;  /* 0x00000000003279c3 */ /* 0x000ee20000002700 */
[----:B-1----:R-:W-:Y:S01]  /*0e10*/  FMUL R4, R4, UR4 ;  /* 0x0000000404047c20 */ /* 0x002fe20008400000 */
[----:B------:R-:W1:Y:S01]  /*0e20*/  F2I.U32.TRUNC.NTZ R160, R5 ;  /* 0x0000000500a07305 */ /* 0x000e62000020f000 */
[----:B--2---:R-:W-:-:S07]  /*0e30*/  UISETP.GE.AND UP0, UPT, UR19, 0x1, UPT ;  /* 0x000000011300788c */ /* 0x004fce000bf06270 */
[----:B------:R-:W2:Y:S01]  /*0e40*/  F2I.U32.TRUNC.NTZ R135, R4 ;  /* 0x0000000400877305 */ /* 0x000ea2000020f000 */
[----:B-1----:R-:W-:-:S05]  /*0e50*/  IADD3 R160, PT, PT, -R160, RZ, RZ ;  /* 0x000000ffa0a07210 */ /* 0x002fca0007ffe1ff */
[----:B----4-:R-:W-:Y:S01]  /*0e60*/  IMAD R160, R3, R160, UR30 ;  /* 0x0000001e03a07e24 */ /* 0x010fe2000f8e02a0 */
[----:B--2---:R-:W-:-:S05]  /*0e70*/  IADD3 R135, PT, PT, -R135, RZ, RZ ;  /* 0x000000ff87877210 */ /* 0x004fca0007ffe1ff */
[----:B------:R-:W-:Y:S01]  /*0e80*/  IMAD R135, R2, R135, UR26 ;  /* 0x0000001a02877e24 */ /* 0x000fe2000f8e0287 */
[----:B------:R-:W-:Y:S06]  /*0e90*/  BAR.SYNC.DEFER_BLOCKING 0x0 ;  /* 0x0000000000007b1d */ /* 0x000fec0000010000 */
[----:B---3--:R-:W-:Y:S05]  /*0ea0*/  BRA.U !UP0, `(.L_x_15) ;  /* 0x0000000108d47547 */ /* 0x008fea000b800000 */
[----:B------:R-:W1:Y:S01]  /*0eb0*/  LDCU.128 UR20, c[0x0][0xb10] ;  /* 0x00016200ff1477ac */ /* 0x000e620008000c00 */
[----:B------:R-:W2:Y:S01]  /*0ec0*/  LDCU UR6, c[0x0][0x370] ;  /* 0x00006e00ff0677ac */ /* 0x000ea20008000800 */
[----:B------:R-:W3:Y:S01]  /*0ed0*/  LDCU UR4, c[0x0][0x374] ;  /* 0x00006e80ff0477ac */ /* 0x000ee20008000800 */
[----:B------:R-:W4:Y:S01]  /*0ee0*/  LDCU UR24, c[0x0][0xb0c] ;  /* 0x00016180ff1877ac */ /* 0x000f220008000800 */
[----:B------:R-:W4:Y:S01]  /*0ef0*/  LDCU UR5, c[0x0][0xb20] ;  /* 0x00016400ff0577ac */ /* 0x000f220008000800 */
[----:B------:R-:W4:Y:S01]  /*0f00*/  LDCU.64 UR16, c[0x0][0xb28] ;  /* 0x00016500ff1077ac */ /* 0x000f220008000a00 */
[----:B-1----:R-:W-:Y:S02]  /*0f10*/  UISETP.NE.AND UP0, UPT, UR22, 0x1, UPT ;  /* 0x000000011600788c */ /* 0x002fe4000bf05270 */
[----:B---3--:R-:W-:Y:S02]  /*0f20*/  UIMAD.WIDE.U32 UR8, UR4, UR23, URZ ;  /* 0x00000017040872a5 */ /* 0x008fe4000f8e00ff */
[----:B--2---:R-:W-:-:S02]  /*0f30*/  UIMAD.WIDE.U32 UR10, UR6, UR20, URZ ;  /* 0x00000014060a72a5 */ /* 0x004fc4000f8e00ff */
[----:B----4-:R-:W-:Y:S02]  /*0f40*/  UISETP.NE.AND UP2, UPT, UR24, 0x1, UPT ;  /* 0x000000011800788c */ /* 0x010fe4000bf45270 */
[----:B------:R-:W-:Y:S01]  /*0f50*/  UISETP.NE.AND UP4, UPT, UR19, 0x1, UPT ;  /* 0x000000011300788c */ /* 0x000fe2000bf85270 */
[----:B------:R-:W-:Y:S02]  /*0f60*/  UMOV UR8, UR9 ;  /* 0x0000000900087c82 */ /* 0x000fe40008000000 */
[----:B------:R-:W-:Y:S01]  /*0f70*/  UMOV UR10, UR11 ;  /* 0x0000000b000a7c82 */ /* 0x000fe20008000000 */
[----:B------:R-:W-:Y:S02]  /*0f80*/  @UP0 USHF.R.U32.HI UR4, URZ, UR5, UR8 ;  /* 0x00000005ff040299 */ /* 0x000fe40008011608 */
[----:B------:R-:W-:Y:S02]  /*0f90*/  UIMAD.WIDE.U32 UR12, UR26, UR23, URZ ;  /* 0x000000171a0c72a5 */ /* 0x000fe4000f8e00ff */
[----:B------:R-:W-:-:S02]  /*0fa0*/  UIMAD.WIDE.U32 UR8, UR4, UR16, URZ ;  /* 0x00000010040872a5 */ /* 0x000fc4000f8e00ff */
[----:B------:R-:W-:Y:S02]  /*0fb0*/  @UP2 USHF.R.U32.HI UR6, URZ, UR21, UR10 ;  /* 0x00000015ff062299 */ /* 0x000fe4000801160a */
[----:B------:R-:W-:Y:S02]  /*0fc0*/  UIMAD.WIDE.U32 UR14, UR30, UR20, URZ ;  /* 0x000000141e0e72a5 */ /* 0x000fe4000f8e00ff */
[----:B------:R-:W-:Y:S01]  /*0fd0*/  UIMAD.WIDE.U32 UR10, UR6, UR16, URZ ;  /* 0x00000010060a72a5 */ /* 0x000fe2000f8e00ff */
[----:B------:R-:W-:Y:S01]  /*0fe0*/  UMOV UR12, UR13 ;  /* 0x0000000d000c7c82 */ /* 0x000fe20008000000 */
[----:B------:R-:W-:Y:S01]  /*0ff0*/  UMOV UR8, UR9 ;  /* 0x0000000900087c82 */ /* 0x000fe20008000000 */
[----:B------:R-:W-:Y:S02]  /*1000*/  USHF.R.U32.HI UR12, URZ, UR5, UR12 ;  /* 0x00000005ff0c7299 */ /* 0x000fe4000801160c */
[----:B------:R-:W-:Y:S01]  /*1010*/  @UP4 USHF.R.U32.HI UR4, URZ, UR17, UR8 ;  /* 0x00000011ff044299 */ /* 0x000fe20008011608 */
[----:B------:R-:W-:Y:S01]  /*1020*/  UMOV UR14, UR15 ;  /* 0x0000000f000e7c82 */ /* 0x000fe20008000000 */
[----:B------:R-:W-:Y:S01]  /*1030*/  UMOV UR10, UR11 ;  /* 0x0000000b000a7c82 */ /* 0x000fe20008000000 */
[----:B------:R-:W-:-:S02]  /*1040*/  USHF.R.U32.HI UR14, URZ, UR21, UR14 ;  /* 0x00000015ff0e7299 */ /* 0x000fc4000801160e */
[----:B------:R-:W-:Y:S02]  /*1050*/  USEL UR5, UR26, UR12, !UP0 ;  /* 0x0000000c1a057287 */ /* 0x000fe4000c000000 */
[----:B------:R-:W-:Y:S02]  /*1060*/  @UP4 USHF.R.U32.HI UR6, URZ, UR17, UR10 ;  /* 0x00000011ff064299 */ /* 0x000fe4000801160a */
[----:B------:R-:W-:Y:S02]  /*1070*/  UIMAD UR7, UR4, UR19, URZ ;  /* 0x00000013040772a4 */ /* 0x000fe4000f8e02ff */
[----:B------:R-:W-:Y:S02]  /*1080*/  USEL UR4, UR30, UR14, !UP2 ;  /* 0x0000000e1e047287 */ /* 0x000fe4000d000000 */
[----:B------:R-:W-:Y:S02]  /*1090*/  UIMAD UR10, UR6, UR19, URZ ;  /* 0x00000013060a72a4 */ /* 0x000fe4000f8e02ff */
[----:B------:R-:W-:-:S02]  /*10a0*/  UISETP.GE.AND UP0, UPT, UR5, UR7, UPT ;  /* 0x000000070500728c */ /* 0x000fc4000bf06270 */
[----:B------:R-:W-:Y:S02]  /*10b0*/  UIMAD.WIDE.U32 UR8, UR5, UR16, URZ ;  /* 0x00000010050872a5 */ /* 0x000fe4000f8e00ff */
[----:B------:R-:W-:Y:S02]  /*10c0*/  UISETP.GE.OR UP0, UPT, UR4, UR10, UP0 ;  /* 0x0000000a0400728c */ /* 0x000fe40008706670 */
[----:B------:R-:W-:Y:S02]  /*10d0*/  UIMAD.WIDE.U32 UR10, UR4, UR16, URZ ;  /* 0x00000010040a72a5 */ /* 0x000fe4000f8e00ff */
[----:B------:R-:W-:Y:S01]  /*10e0*/  UIADD3 UR10, UPT, UPT, -UR4, URZ, URZ ;  /* 0x000000ff040a7290 */ /* 0x000fe2000fffe1ff */
[----:B------:R-:W-:Y:S01]  /*10f0*/  UMOV UR8, UR9 ;  /* 0x0000000900087c82 */ /* 0x000fe20008000000 */
[----:B------:R-:W-:Y:S02]  /*1100*/  UIADD3 UR9, UPT, UPT, -UR5, URZ, URZ ;  /* 0x000000ff05097290 */ /* 0x000fe4000fffe1ff */
[----:B------:R-:W-:-:S03]  /*1110*/  USHF.R.U32.HI UR8, URZ, UR17, UR8 ;  /* 0x00000011ff087299 */ /* 0x000fc60008011608 */
[----:B------:R-:W-:Y:S01]  /*1120*/  @!UP0 UMOV UR7, UR11 ;  /* 0x0000000b00078c82 */ /* 0x000fe20008000000 */
[----:B------:R-:W-:Y:S02]  /*1130*/  UIMAD UR26, UR22, UR9, UR26 ;  /* 0x00000009161a72a4 */ /* 0x000fe4000f8e021a */
[----:B------:R-:W-:Y:S02]  /*1140*/  USEL UR8, UR5, UR8, !UP4 ;  /* 0x0000000805087287 */ /* 0x000fe4000e000000 */
[----:B------:R-:W-:Y:S02]  /*1150*/  @!UP0 USHF.R.U32.HI UR7, URZ, UR17, UR7 ;  /* 0x00000011ff078299 */ /* 0x000fe40008011607 */
[----:B------:R-:W-:Y:S02]  /*1160*/  UIADD3 UR9, UPT, UPT, -UR8, URZ, URZ ;  /* 0x000000ff08097290 */ /* 0x000fe4000fffe1ff */
[----:B------:R-:W-:Y:S02]  /*1170*/  @!UP0 USEL UR7, UR4, UR7, !UP4 ;  /* 0x0000000704078287 */ /* 0x000fe4000e000000 */
[----:B------:R-:W-:-:S02]  /*1180*/  UIMAD UR9, UR19, UR9, UR5 ;  /* 0x00000009130972a4 */ /* 0x000fc4000f8e0205 */
[----:B------:R-:W-:Y:S02]  /*1190*/  @!UP0 UIADD3 UR8, UPT, UPT, UR8, -UR7, URZ ;  /* 0x8000000708088290 */ /* 0x000fe4000fffe0ff */
[----:B------:R-:W-:Y:S02]  /*11a0*/  @!UP0 UIMAD UR7, UR9, UR6, UR7 ;  /* 0x00000006090782a4 */ /* 0x000fe4000f8e0207 */
[----:B------:R-:W-:Y:S02]  /*11b0*/  @!UP0 UIMAD UR5, UR8, UR19, UR4 ;  /* 0x00000013080582a4 */ /* 0x000fe4000f8e0204 */
[----:B------:R-:W-:Y:S02]  /*11c0*/  UIMAD UR6, UR24, UR10, UR30 ;  /* 0x0000000a180672a4 */ /* 0x000fe4000f8e021e */
[----:B------:R-:W-:Y:S01]  /*11d0*/  UIMAD UR26, UR5, UR22, UR26 ;  /* 0x00000016051a72a4 */ /* 0x000fe2000f8e021a */
[----:B------:R-:W-:Y:S02]  /*11e0*/  @!UP0 UMOV UR4, UR7 ;  /* 0x0000000700048c82 */ /* 0x000fe40008000000 */
[----:B------:R-:W-:-:S12]  /*11f0*/  UIMAD UR30, UR4, UR24, UR6 ;  /* 0x00000018041e72a4 */ /* 0x000fd8000f8e0206 */
.L_x_15:
[----:B------:R-:W1:Y:S02]  /*1200*/  LDCU UR4, c[0x0][0xb30] ;  /* 0x00016600ff0477ac */ /* 0x000e640008000800 */
[----:B-1----:R-:W-:-:S09]  /*1210*/  UISETP.NE.AND UP0, UPT, UR4, 0x1, UPT ;  /* 0x000000010400788c */ /* 0x002fd2000bf05270 */
[----:B------:R-:W-:Y:S05]  /*1220*/  BRA.U UP0, `(.L_x_16) ;  /* 0x0000000100447547 */ /* 0x000fea000b800000 */
[----:B------:R-:W1:Y:S01]  /*1230*/  LDCU.128 UR8, c[0x0][0xb10] ;  /* 0x00016200ff0877ac */ /* 0x000e620008000c00 */
[----:B------:R-:W2:Y:S01]  /*1240*/  LDCU UR12, c[0x0][0xb0c] ;  /* 0x00016180ff0c77ac */ /* 0x000ea20008000800 */
[----:B------:R-:W3:Y:S01]  /*1250*/  LDCU UR13, c[0x0][0xb20] ;  /* 0x00016400ff0d77ac */ /* 0x000ee20008000800 */
[----:B-1----:R-:W-:Y:S02]  /*1260*/  UIMAD.WIDE.U32 UR6, UR30, UR8, URZ ;  /* 0x000000081e0672a5 */ /* 0x002fe4000f8e00ff */
[----:B------:R-:W-:Y:S02]  /*1270*/  UIMAD.WIDE.U32 UR4, UR26, UR11, URZ ;  /* 0x0000000b1a0472a5 */ /* 0x000fe4000f8e00ff */
[----:B--2---:R-:W-:Y:S02]  /*1280*/  UISETP.NE.AND UP2, UPT, UR12, 0x1, UPT ;  /* 0x000000010c00788c */ /* 0x004fe4000bf45270 */
[----:B------:R-:W-:Y:S01]  /*1290*/  UISETP.NE.AND UP0, UPT, UR10, 0x1, UPT ;  /* 0x000000010a00788c */ /* 0x000fe2000bf05270 */
[----:B------:R-:W-:-:S02]  /*12a0*/  UMOV UR6, UR7 ;  /* 0x0000000700067c82 */ /* 0x000fc40008000000 */
[----:B------:R-:W-:Y:S01]  /*12b0*/  UMOV UR4, UR5 ;  /* 0x0000000500047c82 */ /* 0x000fe20008000000 */
[----:B------:R-:W-:Y:S02]  /*12c0*/  USHF.R.U32.HI UR6, URZ, UR9, UR6 ;  /* 0x00000009ff067299 */ /* 0x000fe40008011606 */
[----:B---3--:R-:W-:Y:S02]  /*12d0*/  USHF.R.U32.HI UR4, URZ, UR13, UR4 ;  /* 0x0000000dff047299 */ /* 0x008fe40008011604 */
[----:B------:R-:W-:Y:S02]  /*12e0*/  USEL UR5, UR30, UR6, !UP2 ;  /* 0x000000061e057287 */ /* 0x000fe4000d000000 */
[----:B------:R-:W-:-:S04]  /*12f0*/  USEL UR4, UR26, UR4, !UP0 ;  /* 0x000000041a047287 */ /* 0x000fc8000c000000 */
[----:B------:R-:W-:Y:S02]  /*1300*/  UIADD3 UR6, UPT, UPT, UR5, -UR4, URZ ;  /* 0x8000000405067290 */ /* 0x000fe4000fffe0ff */
[----:B------:R-:W-:Y:S02]  /*1310*/  UIADD3 UR4, UPT, UPT, -UR5, UR4, URZ ;  /* 0x0000000405047290 */ /* 0x000fe4000fffe1ff */
[----:B------:R-:W-:Y:S02]  /*1320*/  UIMAD UR26, UR6, UR10, UR26 ;  /* 0x0000000a061a72a4 */ /* 0x000fe4000f8e021a */
[----:B------:R-:W-:-:S12]  /*1330*/  UIMAD UR30, UR4, UR12, UR30 ;  /* 0x0000000c041e72a4 */ /* 0x000fd8000f8e021e */
.L_x_16:
[----:B------:R-:W-:Y:S01]  /*1340*/  BAR.SYNC.DEFER_BLOCKING 0x0 ;  /* 0x0000000000007b1d */ /* 0x000fe20000010000 */
[----:B------:R-:W-:Y:S01]  /*1350*/  UISETP.NE.AND UP0, UPT, UR18, 0x2, UPT ;  /* 0x000000021200788c */ /* 0x000fe2000bf05270 */
[----:B------:R-:W-:Y:S02]  /*1360*/  ISETP.NE.OR P3, PT, R0, 0x2, !P3 ;  /* 0x000000020000780c */ /* 0x000fe40005f65670 */
[----:B------:R-:W-:Y:S02]  /*1370*/  LOP3.LUT R0, R166, 0x1f, RZ, 0xc0, !PT ;  /* 0x0000001fa6007812 */ /* 0x000fe400078ec0ff */
[----:B------:R-:W1:Y:S04]  /*1380*/  LDCU UR39, c[0x0][0xb24] ;  /* 0x00016480ff2777ac */ /* 0x000e680008000800 */
[----:B------:R-:W-:Y:S05]  /*1390*/  BRA.U UP0, `(.L_x_17) ;  /* 0x0000001d00747547 */ /* 0x000fea000b800000 */
[----:B------:R-:W2:Y:S01]  /*13a0*/  LDCU UR7, c[0x0][0x390] ;  /* 0x00007200ff0777ac */ /* 0x000ea20008000800 */
[----:B------:R-:W-:Y:S01]  /*13b0*/  PLOP3.LUT P1, PT, PT, PT, UP3, 0x80, 0x8 ;  /* 0x000000000008781c */ /* 0x000fe20003f2f038 */
[----:B------:R-:W-:Y:S01]  /*13c0*/  IMAD.MOV.U32 R2, RZ, RZ, RZ ;  /* 0x000000ffff027224 */ /* 0x000fe200078e00ff */
[----:B------:R-:W-:Y:S01]  /*13d0*/  ISETP.EQ.OR P2, PT, R0, RZ, P3 ;  /* 0x000000ff0000720c */ /* 0x000fe20001f42670 */
[----:B------:R-:W3:Y:S01]  /*13e0*/  LDCU UR6, c[0x0][0x5c0] ;  /* 0x0000b800ff0677ac */ /* 0x000ee20008000800 */
[----:B------:R-:W-:Y:S01]  /*13f0*/  PLOP3.LUT P1, PT, P1, PT, PT, 0x8, 0x80 ;  /* 0x000000000080781c */ /* 0x000fe20000f2e170 */
[----:B------:R-:W4:Y:S01]  /*1400*/  LDCU UR48, c[0x0][0x370] ;  /* 0x00006e00ff3077ac */ /* 0x000f220008000800 */
[----:B------:R-:W1:Y:S01]  /*1410*/  LDCU.64 UR40, c[0x0][0x348] ;  /* 0x00006900ff2877ac */ /* 0x000e620008000a00 */
[----:B------:R-:W1:Y:S01]  /*1420*/  LDCU UR47, c[0x0][0x374] ;  /* 0x00006e80ff2f77ac */ /* 0x000e620008000800 */
[----:B--2---:R-:W-:Y:S02]  /*1430*/  UIADD3 UR5, UPT, UPT, UR7, 0x3f, URZ ;  /* 0x0000003f07057890 */ /* 0x004fe4000fffe0ff */
[----:B---3--:R-:W-:-:S02]  /*1440*/  UIADD3 UR6, UPT, UPT, UR6, 0x7f, URZ ;  /* 0x0000007f06067890 */ /* 0x008fc4000fffe0ff */
[----:B------:R-:W-:Y:S02]  /*1450*/  USHF.R.S32.HI UR4, URZ, 0x1f, UR5 ;  /* 0x0000001fff047899 */ /* 0x000fe40008011405 */
[----:B------:R-:W-:Y:S02]  /*1460*/  UIADD3 UR52, UPT, UPT, UR7, 0x7e, URZ ;  /* 0x0000007e07347890 */ /* 0x000fe4000fffe0ff */
[----:B------:R-:W-:Y:S02]  /*1470*/  ULEA.HI UR4, UR4, UR5, URZ, 0x6 ;  /* 0x0000000504047291 */ /* 0x000fe4000f8f30ff */
[----:B------:R-:W-:Y:S02]  /*1480*/  UIADD3 UR5, UPT, UPT, UR7, -0x1, URZ ;  /* 0xffffffff07057890 */ /* 0x000fe4000fffe0ff */
[----:B------:R-:W-:Y:S02]  /*1490*/  USHF.R.S32.HI UR50, URZ, 0x6, UR4 ;  /* 0x00000006ff327899 */ /* 0x000fe40008011404 */
[----:B------:R-:W-:-:S02]  /*14a0*/  UISETP.GE.U32.AND UP1, UPT, UR5, -0x7f, UPT ;  /* 0xffffff810500788c */ /* 0x000fc4000bf26070 */
[----:B------:R-:W-:Y:S02]  /*14b0*/  UISETP.LT.U32.AND UP0, UPT, UR50, 0xc, UPT ;  /* 0x0000000c3200788c */ /* 0x000fe4000bf01070 */
[----:B------:R-:W-:Y:S02]  /*14c0*/  USHF.R.S32.HI UR4, URZ, 0x1f, UR6 ;  /* 0x0000001fff047899 */ /* 0x000fe40008011406 */
[----:B------:R-:W-:Y:S02]  /*14d0*/  USEL UR49, UR50, 0xc, UP0 ;  /* 0x0000000c32317887 */ /* 0x000fe40008000000 */
[----:B------:R-:W-:Y:S02]  /*14e0*/  ULEA.HI UR4, UR4, UR6, URZ, 0x7 ;  /* 0x0000000604047291 */ /* 0x000fe4000f8f38ff */
[----:B------:R-:W-:Y:S02]  /*14f0*/  UIADD3 UR38, UPT, UPT, UR49, -0x1, URZ ;  /* 0xffffffff31267890 */ /* 0x000fe4000fffe0ff */
[----:B------:R-:W-:-:S02]  /*1500*/  @UP1 UIADD3 UR38, UPT, UPT, UR49, URZ, URZ ;  /* 0x000000ff31261290 */ /* 0x000fc4000fffe0ff */
[----:B------:R-:W-:Y:S02]  /*1510*/  USHF.R.S32.HI UR46, URZ, 0x7, UR4 ;  /* 0x00000007ff2e7899 */ /* 0x000fe40008011404 */
[----:B------:R-:W-:Y:S02]  /*1520*/  UIADD3 UR51, UPT, UPT, UR50, -UR49, URZ ;  /* 0x8000003132337290 */ /* 0x000fe4000fffe0ff */
[----:B------:R-:W-:Y:S01]  /*1530*/  UIADD3 UR38, UPT, UPT, UR38, 0x1, URZ ;  /* 0x0000000126267890 */ /* 0x000fe2000fffe0ff */
[----:B------:R-:W-:Y:S01]  /*1540*/  UMOV UR28, 0x1 ;  /* 0x00000001001c7882 */ /* 0x000fe20000000000 */
[----:B-1--4-:R-:W-:-:S10]  /*1550*/  UMOV UR29, URZ ;  /* 0x000000ff001d7c82 */ /* 0x012fd40008000000 */
.L_x_33:
[----:B------:R-:W-:Y:S01]  /*1560*/  IMAD.U32 R4, RZ, RZ, UR46 ;  /* 0x0000002eff047e24 */ /* 0x000fe2000f8e00ff */
[----:B------:R-:W1:Y:S04]  /*1570*/  LDCU UR37, c[0x0][0x5c4] ;  /* 0x0000b880ff2577ac */ /* 0x000e680008000800 */
[-C--:B------:R-:W-:Y:S01]  /*1580*/  IABS R0, R4.reuse ;  /* 0x0000000400007213 */ /* 0x080fe20000000000 */
[----:B------:R-:W-:Y:S01]  /*1590*/  UMOV UR36, 0x400 ;  /* 0x0000040000247882 */ /* 0x000fe20000000000 */
[----:B------:R-:W-:Y:S01]  /*15a0*/  IABS R4, R4 ;  /* 0x0000000400047213 */ /* 0x000fe20000000000 */
[----:B------:R-:W-:Y:S01]  /*15b0*/  USHF.L.U32 UR34, UR30, 0x7, URZ ;  /* 0x000000071e227899 */ /* 0x000fe200080006ff */
[----:B------:R-:W-:Y:S01]  /*15c0*/  R2UR UR6, R0 ;  /* 0x00000000000672ca */ /* 0x000fe200000e0000 */
[----:B------:R-:W-:Y:S01]  /*15d0*/  UMOV UR15, URZ ;  /* 0x000000ff000f7c82 */ /* 0x000fe20008000000 */
[----:B-1----:R-:W-:-:S11]  /*15e0*/  IMAD.U32 R3, RZ, RZ, UR37 ;  /* 0x00000025ff037e24 */ /* 0x002fd6000f8e00ff */
[----:B------:R-:W1:Y:S08]  /*15f0*/  I2F.RP R6, UR6 ;  /* 0x0000000600067d06 */ /* 0x000e700008209400 */
[----:B-1----:R-:W1:Y:S02]  /*1600*/  MUFU.RCP R5, R6 ;  /* 0x0000000600057308 */ /* 0x002e640000001000 */
[----:B-1----:R-:W-:-:S06]  /*1610*/  VIADD R5, R5, 0xffffffe ;  /* 0x0ffffffe05057836 */ /* 0x002fcc0000000000 */
[----:B------:R-:W1:Y:S02]  /*1620*/  F2I.FTZ.U32.TRUNC.NTZ R0, R5 ;  /* 0x0000000500007305 */ /* 0x000e64000021f000 */
[----:B-1----:R-:W-:Y:S02]  /*1630*/  R2UR UR5, R0 ;  /* 0x00000000000572ca */ /* 0x002fe400000e0000 */
[----:B------:R-:W-:Y:S01]  /*1640*/  IABS R0, R3 ;  /* 0x0000000300007213 */ /* 0x000fe20000000000 */
[----:B------:R-:W-:-:S03]  /*1650*/  IMAD.U32 R3, RZ, RZ, UR26 ;  /* 0x0000001aff037e24 */ /* 0x000fc6000f8e00ff */
[----:B------:R-:W-:Y:S01]  /*1660*/  R2UR UR8, R0 ;  /* 0x00000000000872ca */ /* 0x000fe200000e0000 */
[----:B------:R-:W-:Y:S01]  /*1670*/  IMAD.MOV R0, RZ, RZ, -R4 ;  /* 0x000000ffff007224 */ /* 0x000fe200078e0a04 */
[----:B------:R-:W-:-:S04]  /*1680*/  IABS R3, R3 ;  /* 0x0000000300037213 */ /* 0x000fc80000000000 */
[----:B------:R-:W-:Y:S01]  /*1690*/  R2UR UR9, R3 ;  /* 0x00000000030972ca */ /* 0x000fe200000e0000 */
[----:B------:R-:W-:-:S04]  /*16a0*/  UIADD3 UR4, UPT, UPT, URZ, -UR5, URZ ;  /* 0x80000005ff047290 */ /* 0x000fc8000fffe0ff */
[----:B------:R-:W-:Y:S02]  /*16b0*/  UIMAD UR7, UR4, UR6, URZ ;  /* 0x00000006040772a4 */ /* 0x000fe4000f8e02ff */
[----:B------:R-:W1:Y:S01]  /*16c0*/  I2F.RP R3, UR8 ;  /* 0x0000000800037d06 */ /* 0x000e620008209400 */
[----:B------:R-:W-:Y:S02]  /*16d0*/  UMOV UR4, URZ ;  /* 0x000000ff00047c82 */ /* 0x000fe40008000000 */
[----:B------:R-:W-:Y:S02]  /*16e0*/  UIMAD.WIDE.U32 UR4, UR5, UR7, UR4 ;  /* 0x00000007050472a5 */ /* 0x000fe4000f8e0004 */
[----:B------:R-:W-:-:S05]  /*16f0*/  R2UR UR7, R0 ;  /* 0x00000000000772ca */ /* 0x000fca00000e0000 */
[----:B------:R-:W-:Y:S02]  /*1700*/  UMOV UR4, UR5 ;  /* 0x0000000500047c82 */ /* 0x000fe40008000000 */
[----:B------:R-:W-:Y:S01]  /*1710*/  UIMAD.WIDE.U32 UR4, UR4, UR9, URZ ;  /* 0x00000009040472a5 */ /* 0x000fe2000f8e00ff */
[----:B-1----:R-:W1:Y:S06]  /*1720*/  MUFU.RCP R0, R3 ;  /* 0x0000000300007308 */ /* 0x002e6c0000001000 */
[----:B------:R-:W-:Y:S02]  /*1730*/  UMOV UR4, UR5 ;  /* 0x0000000500047c82 */ /* 0x000fe40008000000 */
[----:B------:R-:W-:Y:S01]  /*1740*/  UIMAD UR5, UR4, UR7, UR9 ;  /* 0x00000007040572a4 */ /* 0x000fe2000f8e0209 */
[----:B------:R-:W2:Y:S03]  /*1750*/  S2UR UR7, SR_CgaCtaId ;  /* 0x00000000000779c3 */ /* 0x000ea60000008800 */
[----:B------:R-:W-:Y:S01]  /*1760*/  UISETP.GT.U32.AND UP0, UPT, UR6, UR5, UPT ;  /* 0x000000050600728c */ /* 0x000fe2000bf04070 */
[----:B-1----:R-:W-:-:S02]  /*1770*/  VIADD R0, R0, 0xffffffe ;  /* 0x0ffffffe00007836 */ /* 0x002fc40000000000 */
[----:B------:R-:W-:-:S08]  /*1780*/  IMAD.U32 R3, RZ, RZ, UR28 ;  /* 0x0000001cff037e24 */ /* 0x000fd0000f8e00ff */
[----:B------:R-:W-:Y:S01]  /*1790*/  @!UP0 UIADD3 UR5, UPT, UPT, UR5, -UR6, URZ ;  /* 0x8000000605058290 */ /* 0x000fe2000fffe0ff */
[----:B------:R-:W1:Y:S01]  /*17a0*/  F2I.FTZ.U32.TRUNC.NTZ R0, R0 ;  /* 0x0000000000007305 */ /* 0x000e62000021f000 */
[----:B------:R-:W-:Y:S01]  /*17b0*/  @!UP0 UIADD3 UR4, UPT, UPT, UR4, 0x1, URZ ;  /* 0x0000000104048890 */ /* 0x000fe2000fffe0ff */
[----:B------:R-:W-:Y:S01]  /*17c0*/  SHF.L.U32 R3, R3, 0x1f, RZ ;  /* 0x0000001f03037819 */ /* 0x000fe200000006ff */
[----:B------:R-:W-:Y:S02]  /*17d0*/  UISETP.GE.U32.AND UP1, UPT, UR5, UR6, UPT ;  /* 0x000000060500728c */ /* 0x000fe4000bf26070 */
[----:B------:R-:W-:Y:S02]  /*17e0*/  ULOP3.LUT UR5, UR26, UR46, URZ, 0x3c, !UPT ;  /* 0x0000002e1a057292 */ /* 0x000fe4000f8e3cff */
[----:B--2---:R-:W-:Y:S02]  /*17f0*/  ULEA UR36, UR7, UR36, 0x18 ;  /* 0x0000002407247291 */ /* 0x004fe4000f8ec0ff */
[----:B------:R-:W-:-:S02]  /*1800*/  UISETP.GE.AND UP0, UPT, UR5, URZ, UPT ;  /* 0x000000ff0500728c */ /* 0x000fc4000bf06270 */
[----:B------:R-:W-:-:S03]  /*1810*/  ULEA UR7, UR29, UR36, 0x3 ;  /* 0x000000241d077291 */ /* 0x000fc6000f8e18ff */
[----:B------:R-:W-:Y:S01]  /*1820*/  @UP1 UIADD3 UR4, UPT, UPT, UR4, 0x1, URZ ;  /* 0x0000000104041890 */ /* 0x000fe2000fffe0ff */
[----:B-1----:R-:W-:Y:S01]  /*1830*/  R2UR UR5, R0 ;  /* 0x00000000000572ca */ /* 0x002fe200000e0000 */
[----:B------:R-:W-:-:S05]  /*1840*/  UISETP.NE.AND UP1, UPT, UR46, URZ, UPT ;  /* 0x000000ff2e00728c */ /* 0x000fca000bf25270 */
[----:B------:R-:W-:Y:S01]  /*1850*/  UMOV UR6, UR4 ;  /* 0x0000000400067c82 */ /* 0x000fe20008000000 */
[----:B------:R1:W2:Y:S01]  /*1860*/  SYNCS.PHASECHK.TRANS64.TRYWAIT P0, [UR7+0x60], R3 ;  /* 0x00006003ff0075a7 */ /* 0x0002a20008001107 */
[----:B------:R-:W-:-:S04]  /*1870*/  @!UP0 UIADD3 UR6, UPT, UPT, -UR6, URZ, URZ ;  /* 0x000000ff06068290 */ /* 0x000fc8000fffe1ff */
[----:B------:R-:W-:Y:S02]  /*1880*/  @!UP1 ULOP3.LUT UR6, URZ, UR46, URZ, 0x33, !UPT ;  /* 0x0000002eff069292 */ /* 0x000fe4000f8e33ff */
[----:B------:R-:W-:-:S04]  /*1890*/  UIADD3 UR4, UPT, UPT, URZ, -UR5, URZ ;  /* 0x80000005ff047290 */ /* 0x000fc8000fffe0ff */
[----:B------:R-:W-:Y:S01]  /*18a0*/  IMAD.U32 R0, RZ, RZ, UR6 ;  /* 0x00000006ff007e24 */ /* 0x000fe2000f8e00ff */
[----:B------:R-:W-:-:S03]  /*18b0*/  UIMAD UR7, UR4, UR8, URZ ;  /* 0x00000008040772a4 */ /* 0x000fc6000f8e02ff */
[----:B------:R-:W-:Y:S01]  /*18c0*/  UMOV UR4, URZ ;  /* 0x000000ff00047c82 */ /* 0x000fe20008000000 */
[----:B------:R-:W-:Y:S01]  /*18d0*/  IABS R0, R0 ;  /* 0x0000000000007213 */ /* 0x000fe20000000000 */
[----:B------:R-:W-:-:S03]  /*18e0*/  UIMAD.WIDE.U32 UR4, UR5, UR7, UR4 ;  /* 0x00000007050472a5 */ /* 0x000fc6000f8e0004 */
[----:B------:R-:W-:-:S04]  /*18f0*/  R2UR UR9, R0 ;  /* 0x00000000000972ca */ /* 0x000fc800000e0000 */
[----:B------:R-:W-:-:S09]  /*1900*/  UMOV UR4, UR5 ;  /* 0x0000000500047c82 */ /* 0x000fd20008000000 */
[----:B------:R-:W-:-:S07]  /*1910*/  UIMAD.WIDE.U32 UR4, UR4, UR9, URZ ;  /* 0x00000009040472a5 */ /* 0x000fce000f8e00ff */
[----:B------:R-:W-:Y:S02]  /*1920*/  UMOV UR4, UR5 ;  /* 0x0000000500047c82 */ /* 0x000fe40008000000 */
[----:B------:R-:W-:-:S04]  /*1930*/  UIADD3 UR5, UPT, UPT, -UR4, URZ, URZ ;  /* 0x000000ff04057290 */ /* 0x000fc8000fffe1ff */
[----:B------:R-:W-:-:S04]  /*1940*/  UIMAD UR5, UR8, UR5, UR9 ;  /* 0x00000005080572a4 */ /* 0x000fc8000f8e0209 */
[----:B------:R-:W-:-:S11]  /*1950*/  UISETP.GT.U32.AND UP0, UPT, UR8, UR5, UPT ;  /* 0x000000050800728c */ /* 0x000fd6000bf04070 */
[----:B------:R-:W-:Y:S02]  /*1960*/  @!UP0 UIADD3 UR5, UPT, UPT, UR5, -UR8, URZ ;  /* 0x8000000805058290 */ /* 0x000fe4000fffe0ff */
[----:B------:R-:W-:Y:S02]  /*1970*/  @!UP0 UIADD3 UR4, UPT, UPT, UR4, 0x1, URZ ;  /* 0x0000000104048890 */ /* 0x000fe4000fffe0ff */
[----:B------:R-:W-:Y:S02]  /*1980*/  UISETP.GE.U32.AND UP1, UPT, UR5, UR8, UPT ;  /* 0x000000080500728c */ /* 0x000fe4000bf26070 */
[----:B------:R-:W-:-:S04]  /*1990*/  ULOP3.LUT UR5, UR6, UR37, URZ, 0x3c, !UPT ;  /* 0x0000002506057292 */ /* 0x000fc8000f8e3cff */
[----:B------:R-:W-:-:S05]  /*19a0*/  UISETP.GE.AND UP0, UPT, UR5, URZ, UPT ;  /* 0x000000ff0500728c */ /* 0x000fca000bf06270 */
[----:B------:R-:W-:Y:S02]  /*19b0*/  @UP1 UIADD3 UR4, UPT, UPT, UR4, 0x1, URZ ;  /* 0x0000000104041890 */ /* 0x000fe4000fffe0ff */
[----:B------:R-:W-:-:S05]  /*19c0*/  UISETP.NE.AND UP1, UPT, UR37, URZ, UPT ;  /* 0x000000ff2500728c */ /* 0x000fca000bf25270 */
[----:B------:R-:W-:Y:S01]  /*19d0*/  UMOV UR31, UR4 ;  /* 0x00000004001f7c82 */ /* 0x000fe20008000000 */
[----:B------:R-:W-:Y:S02]  /*19e0*/  UIADD3 UR4, UPT, UPT, -UR6, URZ, URZ ;  /* 0x000000ff06047290 */ /* 0x000fe4000fffe1ff */
[----:B------:R-:W-:Y:S02]  /*19f0*/  @!UP0 UIADD3 UR31, UPT, UPT, -UR31, URZ, URZ ;  /* 0x000000ff1f1f8290 */ /* 0x000fe4000fffe1ff */
[----:B------:R-:W-:Y:S02]  /*1a00*/  UISETP.GE.U32.AND UP0, UPT, UR52, 0x7f, UPT ;  /* 0x0000007f3400788c */ /* 0x000fe4000bf06070 */
[----:B------:R-:W-:Y:S02]  /*1a10*/  @!UP1 ULOP3.LUT UR31, URZ, UR37, URZ, 0x33, !UPT ;  /* 0x00000025ff1f9292 */ /* 0x000fe4000f8e33ff */
[----:B------:R-:W-:Y:S02]  /*1a20*/  UIMAD UR4, UR46, UR4, UR26 ;  /* 0x000000042e0472a4 */ /* 0x000fe4000f8e021a */
[----:B------:R-:W-:-:S02]  /*1a30*/  UIADD3 UR5, UPT, UPT, -UR31, URZ, URZ ;  /* 0x000000ff1f057290 */ /* 0x000fc4000fffe1ff */
[----:B------:R-:W-:Y:S02]  /*1a40*/  USHF.L.U32 UR10, UR4, 0x7, URZ ;  /* 0x00000007040a7899 */ /* 0x000fe400080006ff */
[----:B------:R-:W-:Y:S01]  /*1a50*/  UIMAD UR37, UR37, UR5, UR6 ;  /* 0x00000005252572a4 */ /* 0x000fe2000f8e0206 */
[----:B-12---:R-:W-:Y:S11]  /*1a60*/  BRA.U !UP0, `(.L_x_18) ;  /* 0x0000000508107547 */ /* 0x006ff6000b800000 */
[----:B------:R-:W1:Y:S01]  /*1a70*/  LDCU.64 UR8, c[0x0][0x5b0] ;  /* 0x0000b600ff0877ac */ /* 0x000e620008000a00 */
[----:B------:R-:W1:Y:S01]  /*1a80*/  LDCU.64 UR26, c[0x0][0x5d8] ;  /* 0x0000bb00ff1a77ac */ /* 0x000e620008000a00 */
[----:B------:R-:W2:Y:S01]  /*1a90*/  LDCU UR19, c[0x0][0x598] ;  /* 0x0000b300ff1377ac */ /* 0x000ea20008000800 */
[----:B------:R-:W3:Y:S01]  /*1aa0*/  LDCU UR18, c[0x0][0x58c] ;  /* 0x0000b180ff1277ac */ /* 0x000ee20008000800 */
[----:B------:R-:W4:Y:S01]  /*1ab0*/  LDCU UR21, c[0x0][0x59c] ;  /* 0x0000b380ff1577ac */ /* 0x000f220008000800 */
[----:B------:R-:W2:Y:S01]  /*1ac0*/  LDCU UR20, c[0x0][0x5a0] ;  /* 0x0000b400ff1477ac */ /* 0x000ea20008000800 */
[----:B------:R-:W2:Y:S01]  /*1ad0*/  LDCU.64 UR16, c[0x0][0x590] ;  /* 0x0000b200ff1077ac */ /* 0x000ea20008000a00 */
[----:B------:R-:W2:Y:S01]  /*1ae0*/  LDCU.64 UR6, c[0x0][0x5b8] ;  /* 0x0000b700ff0677ac */ /* 0x000ea20008000a00 */
[----:B------:R-:W2:Y:S01]  /*1af0*/  LDCU.64 UR4, c[0x0][0x5d0] ;  /* 0x0000ba00ff0477ac */ /* 0x000ea20008000a00 */
[----:B-1----:R-:W-:Y:S02]  /*1b00*/  UIMAD UR30, UR37, UR8, UR26 ;  /* 0x00000008251e72a4 */ /* 0x002fe4000f8e021a */
[----:B------:R-:W-:Y:S01]  /*1b10*/  UIMAD UR27, UR31, UR9, UR27 ;  /* 0x000000091f1b72a4 */ /* 0x000fe2000f8e021b */
[----:B------:R-:W-:Y:S01]  /*1b20*/  UMOV UR14, URZ ;  /* 0x000000ff000e7c82 */ /* 0x000fe20008000000 */
[----:B---34-:R-:W-:-:S10]  /*1b30*/  UMOV UR11, UR29 ;  /* 0x0000001d000b7c82 */ /* 0x018fd40008000000 */
.L_x_23:
[----:B------:R-:W-:Y:S01]  /*1b40*/  @!P3 MOV R3, 0x4000 ;  /* 0x000040000003b802 */ /* 0x000fe20000000f00 */
[----:B------:R-:W-:Y:S01]  /*1b50*/  ULEA UR33, UR11, UR36, 0x3 ;  /* 0x000000240b217291 */ /* 0x000fe2000f8e18ff */
[----:B---3--:R-:W-:Y:S11]  /*1b60*/  @P0 BRA `(.L_x_19) ;  /* 0x0000000000100947 */ /* 0x008ff60003800000 */
[----:B------:R-:W-:Y:S04]  /*1b70*/  MOV R0, UR28 ;  /* 0x0000001c00007c02 */ /* 0x000fe80008000f00 */
[----:B------:R-:W-:Y:S04]  /*1b80*/  SHF.L.U32 R5, R0, 0x1f, RZ ;  /* 0x0000001f00057819 */ /* 0x000fe800000006ff */
[----:B------:R-:W1:Y:S02]  /*1b90*/  SYNCS.PHASECHK.TRANS64.TRYWAIT P0, [UR33+0x60], R5 ;  /* 0x00006005ff0075a7 */ /* 0x000e640008001121 */
[----:B-1----:R-:W-:Y:S05]  /*1ba0*/  @!P0 BRA `(.L_x_20) ;  /* 0x0000007800808947 */ /* 0x002fea0003800000 */
.L_x_19:
[----:B------:R3:W-:Y:S01]  /*1bb0*/  @!P3 SYNCS.ARRIVE.TRANS64 RZ, [UR33], R3 ;  /* 0x00000003ffffb9a7 */ /* 0x0007e20008000021 */
[----:B------:R-:W-:Y:S04]  /*1bc0*/  BSSY.RECONVERGENT B0, `(.L_x_21) ;  /* 0x0000003000007945 */ /* 0x000fe80003800200 */
[----:B------:R-:W-:Y:S05]  /*1bd0*/  @P2 BRA `(.L_x_22) ;  /* 0x0000000000042947 */ /* 0x000fea0003800000 */
[----:B--2---:R-:W-:Y:S05]  /*1be0*/  BPT.TRAP 0x1 ;  /* 0x000000040000795c */ /* 0x004fea0000300000 */
.L_x_22:
[----:B--2---:R-:W-:Y:S05]  /*1bf0*/  BSYNC.RECONVERGENT B0 ;  /* 0x0000000000007941 */ /* 0x004fea0003800200 */
.L_x_21:
[----:B------:R-:W-:Y:S02]  /*1c00*/  UIADD3 UR8, UPT, UPT, UR11, 0x1, URZ ;  /* 0x000000010b087890 */ /* 0x000fe4000fffe0ff */
[----:B------:R-:W-:Y:S02]  /*1c10*/  USHF.L.U32 UR35, UR14, 0x6, URZ ;  /* 0x000000060e237899 */ /* 0x000fe400080006ff */
[----:B------:R-:W-:Y:S02]  /*1c20*/  UISETP.NE.AND UP0, UPT, UR8, 0xc, UPT ;  /* 0x0000000c0800788c */ /* 0x000fe4000bf05270 */
[----:B------:R-:W-:Y:S02]  /*1c30*/  UISETP.NE.AND UP2, UPT, UR19, 0x1, UPT ;  /* 0x000000011300788c */ /* 0x000fe4000bf45270 */
[----:B------:R-:W-:Y:S02]  /*1c40*/  USEL UR9, URZ, 0x1, UP0 ;  /* 0x00000001ff097887 */ /* 0x000fe40008000000 */
[----:B------:R-:W-:Y:S02]  /*1c50*/  USEL UR29, UR8, URZ, UP0 ;  /* 0x000000ff081d7287 */ /* 0x000fe40008000000 */
[----:B------:R-:W-:Y:S02]  /*1c60*/  ULOP3.LUT UR28, UR28, UR9, URZ, 0x3c, !UPT ;  /* 0x000000091c1c7292 */ /* 0x000fe4000f8e3cff */
[----:B------:R-:W-:Y:S02]  /*1c70*/  ULEA UR8, UR29, UR36, 0x3 ;  /* 0x000000241d087291 */ /* 0x000fe4000f8e18ff */
[----:B------:R-:W-:Y:S02]  /*1c80*/  UISETP.NE.AND UP0, UPT, UR18, 0x1, UPT ;  /* 0x000000011200788c */ /* 0x000fe4000bf05270 */
[----:B------:R-:W-:Y:S01]  /*1c90*/  UIADD3 UR24, UP1, UPT, UR40, 0x80, URZ ;  /* 0x0000008028187890 */ /* 0x000fe2000ff3e0ff */
[----:B-1----:R-:W-:Y:S01]  /*1ca0*/  MOV R0, UR28 ;  /* 0x0000001c00007c02 */ /* 0x002fe20008000f00 */
[----:B------:R-:W-:Y:S02]  /*1cb0*/  ULEA UR15, UR11, UR36, 0xd ;  /* 0x000000240b0f7291 */ /* 0x000fe4000f8e68ff */
[----:B------:R-:W-:Y:S01]  /*1cc0*/  UIADD3.X UR25, UPT, UPT, URZ, UR41, URZ, UP1, !UPT ;  /* 0x00000029ff197290 */ /* 0x000fe20008ffe4ff */
[----:B---3--:R-:W-:Y:S01]  /*1cd0*/  SHF.L.U32 R3, R0, 0x1f, RZ ;  /* 0x0000001f00037819 */ /* 0x008fe200000006ff */
[----:B------:R-:W-:Y:S02]  /*1ce0*/  UIADD3 UR32, UPT, UPT, UR15, 0x8400, URZ ;  /* 0x000084000f207890 */ /* 0x000fe4000fffe0ff */
[----:B------:R-:W-:Y:S01]  /*1cf0*/  UPRMT UR26, UR30, 0x40, UR27 ;  /* 0x000000401e1a7896 */ /* 0x000fe2000800001b */
[----:B------:R1:W3:Y:S01]  /*1d00*/  SYNCS.PHASECHK.TRANS64.TRYWAIT P0, [UR8+0x60], R3 ;  /* 0x00006003ff0075a7 */ /* 0x0002e20008001108 */
[----:B------:R-:W-:Y:S02]  /*1d10*/  UIMAD.WIDE.U32 UR8, UR35, UR16, URZ ;  /* 0x00000010230872a5 */ /* 0x000fe4000f8e00ff */
[----:B------:R-:W-:Y:S02]  /*1d20*/  UIADD3 UR14, UPT, UPT, UR14, 0x1, URZ ;  /* 0x000000010e0e7890 */ /* 0x000fe4000fffe0ff */
[----:B------:R-:W-:Y:S01]  /*1d30*/  USHF.R.U32.HI UR9, URZ, UR17, UR9 ;  /* 0x00000011ff097299 */ /* 0x000fe20008011609 */
[----:B------:R-:W-:Y:S01]  /*1d40*/  UMOV UR42, 0x0 ;  /* 0x00000000002a7882 */ /* 0x000fe20000000000 */
[----:B------:R-:W-:Y:S02]  /*1d50*/  UMOV UR43, 0x10000000 ;  /* 0x10000000002b7882 */ /* 0x000fe40000000000 */
[----:B------:R-:W-:Y:S01]  /*1d60*/  USEL UR9, UR35, UR9, !UP0 ;  /* 0x0000000923097287 */ /* 0x000fe2000c000000 */
[----:B------:R-:W-:Y:S01]  /*1d70*/  UTMALDG.2D [UR32], [UR24], desc[UR42] ;  /* 0x00002a20180075b4 */ /* 0x000fe20008009000 */
[----:B------:R-:W-:Y:S02]  /*1d80*/  UIADD3 UR22, UP0, UPT, UR40, 0x180, URZ ;  /* 0x0000018028167890 */ /* 0x000fe4000ff1e0ff */
[----:B------:R-:W-:Y:S02]  /*1d90*/  UIMAD.WIDE.U32 UR12, UR9, UR21, URZ ;  /* 0x00000015090c72a5 */ /* 0x000fe4000f8e00ff */
[----:B------:R-:W-:Y:S02]  /*1da0*/  UIADD3 UR11, UPT, UPT, -UR9, URZ, URZ ;  /* 0x000000ff090b7290 */ /* 0x000fe4000fffe1ff */
[----:B------:R-:W-:Y:S02]  /*1db0*/  USHF.R.U32.HI UR13, URZ, UR20, UR13 ;  /* 0x00000014ff0d7299 */ /* 0x000fe4000801160d */
[----:B------:R-:W-:Y:S02]  /*1dc0*/  UIMAD UR11, UR18, UR11, UR35 ;  /* 0x0000000b120b72a4 */ /* 0x000fe4000f8e0223 */
[----:B------:R-:W-:Y:S02]  /*1dd0*/  USEL UR13, UR9, UR13, !UP2 ;  /* 0x0000000d090d7287 */ /* 0x000fe4000d000000 */
[----:B------:R-:W-:Y:S02]  /*1de0*/  UIMAD UR11, UR11, UR6, UR4 ;  /* 0x000000060b0b72a4 */ /* 0x000fe4000f8e0204 */
[----:B------:R-:W-:Y:S02]  /*1df0*/  UIADD3 UR8, UPT, UPT, -UR13, URZ, URZ ;  /* 0x000000ff0d087290 */ /* 0x000fe4000fffe1ff */
[----:B------:R-:W-:Y:S02]  /*1e00*/  UIADD3.X UR23, UPT, UPT, URZ, UR41, URZ, UP0, !UPT ;  /* 0x00000029ff177290 */ /* 0x000fe400087fe4ff */
[----:B------:R-:W-:Y:S02]  /*1e10*/  UIMAD UR9, UR19, UR8, UR9 ;  /* 0x00000008130972a4 */ /* 0x000fe4000f8e0209 */
[----:B------:R-:W-:Y:S02]  /*1e20*/  UIADD3 UR8, UPT, UPT, UR15, 0x20400, URZ ;  /* 0x000204000f087890 */ /* 0x000fe4000fffe0ff */
[----:B------:R-:W-:Y:S02]  /*1e30*/  UIMAD UR12, UR9, UR7, UR5 ;  /* 0x00000007090c72a4 */ /* 0x000fe4000f8e0205 */
[----:B------:R-:W-:Y:S01]  /*1e40*/  UPRMT UR15, UR26, 0x5410, URZ ;  /* 0x000054101a0f7896 */ /* 0x000fe200080000ff */
[----:B------:R-:W-:Y:S01]  /*1e50*/  UMOV UR9, UR33 ;  /* 0x0000002100097c82 */ /* 0x000fe20008000000 */
[----:B------:R-:W-:Y:S07]  /*1e60*/  UISETP.NE.AND UP0, UPT, UR14, UR38, UPT ;  /* 0x000000260e00728c */ /* 0x000fee000bf05270 */
[----:B------:R2:W-:Y:S02]  /*1e70*/  UTMALDG.4D.IM2COL [UR8], [UR22], UR15 ;  /* 0x00000008160073b4 */ /* 0x0005e4000805800f */
[----:B--2---:R-:W-:Y:S01]  /*1e80*/  UMOV UR15, UR38 ;  /* 0x00000026000f7c82 */ /* 0x004fe20008000000 */
[----:B------:R-:W-:Y:S01]  /*1e90*/  UMOV UR11, UR29 ;  /* 0x0000001d000b7c82 */ /* 0x000fe20008000000 */
[----:B-1----:R-:W-:Y:S05]  /*1ea0*/  BRA.U UP0, `(.L_x_23) ;  /* 0xfffffffd00247547 */ /* 0x002fea000b83ffff */
.L_x_18:
[----:B------:R-:W-:Y:S01]  /*1eb0*/  ULEA UR4, UR29, UR36, 0x3 ;  /* 0x000000241d047291 */ /* 0x000fe2000f8e18ff */
[----:B------:R-:W-:Y:S01]  /*1ec0*/  MOV R0, UR28 ;  /* 0x0000001c00007c02 */ /* 0x000fe20008000f00 */
[----:B------:R-:W-:Y:S01]  /*1ed0*/  @!P1 SYNCS.ARRIVE.TRANS64.A1T0 RZ, [UR36+0xe8], RZ ;  /* 0x0000e8ffffff99a7 */ /* 0x000fe20008100024 */
[----:B------:R-:W-:Y:S02]  /*1ee0*/  UISETP.GT.AND UP0, UPT, UR50, UR49, UPT ;  /* 0x000000313200728c */ /* 0x000fe4000bf04270 */
[----:B------:R-:W-:-:S04]  /*1ef0*/  SHF.L.U32 R0, R0, 0x1f, RZ ;  /* 0x0000001f00007819 */ /* 0x000fc800000006ff */
[----:B---3--:R1:W2:Y:S03]  /*1f00*/  SYNCS.PHASECHK.TRANS64.TRYWAIT P0, [UR4+0x60], R0 ;  /* 0x00006000ff0075a7 */ /* 0x0082a60008001104 */
[----:B------:R-:W-:Y:S05]  /*1f10*/  BRA.U !UP0, `(.L_x_24) ;  /* 0x0000000508107547 */ /* 0x000fea000b800000 */
[----:B------:R-:W3:Y:S01]  /*1f20*/  LDCU.64 UR8, c[0x0][0x5b0] ;  /* 0x0000b600ff0877ac */ /* 0x000ee20008000a00 */
[----:B------:R-:W3:Y:S01]  /*1f30*/  LDCU.64 UR32, c[0x0][0x5d8] ;  /* 0x0000bb00ff2077ac */ /* 0x000ee20008000a00 */
[----:B------:R-:W4:Y:S01]  /*1f40*/  LDCU UR18, c[0x0][0x598] ;  /* 0x0000b300ff1277ac */ /* 0x000f220008000800 */
[----:B------:R-:W1:Y:S01]  /*1f50*/  LDCU UR14, c[0x0][0x58c] ;  /* 0x0000b180ff0e77ac */ /* 0x000e620008000800 */
[----:B------:R-:W1:Y:S01]  /*1f60*/  LDCU UR20, c[0x0][0x59c] ;  /* 0x0000b380ff1477ac */ /* 0x000e620008000800 */
[----:B------:R-:W1:Y:S01]  /*1f70*/  LDCU UR19, c[0x0][0x5a0] ;  /* 0x0000b400ff1377ac */ /* 0x000e620008000800 */
[----:B---3--:R-:W-:Y:S01]  /*1f80*/  UIMAD UR35, UR37, UR8, UR32 ;  /* 0x00000008252372a4 */ /* 0x008fe2000f8e0220 */
[----:B------:R-:W3:Y:S01]  /*1f90*/  LDCU.64 UR16, c[0x0][0x590] ;  /* 0x0000b200ff1077ac */ /* 0x000ee20008000a00 */
[----:B------:R-:W1:Y:S01]  /*1fa0*/  LDCU.64 UR6, c[0x0][0x5b8] ;  /* 0x0000b700ff0677ac */ /* 0x000e620008000a00 */
[----:B------:R-:W1:Y:S01]  /*1fb0*/  LDCU.64 UR4, c[0x0][0x5d0] ;  /* 0x0000ba00ff0477ac */ /* 0x000e620008000a00 */
[----:B------:R-:W-:-:S02]  /*1fc0*/  UIMAD UR33, UR31, UR9, UR33 ;  /* 0x000000091f2172a4 */ /* 0x000fc4000f8e0221 */
[----:B------:R-:W-:Y:S01]  /*1fd0*/  UIADD3 UR37, UPT, UPT, UR51, UR15, URZ ;  /* 0x0000000f33257290 */ /* 0x000fe2000fffe0ff */
[----:B----4-:R-:W-:-:S11]  /*1fe0*/  UMOV UR11, UR29 ;  /* 0x0000001d000b7c82 */ /* 0x010fd60008000000 */
.L_x_29:
[----:B------:R-:W-:Y:S01]  /*1ff0*/  @!P3 MOV R3, 0x4000 ;  /* 0x000040000003b802 */ /* 0x000fe20000000f00 */
[----:B------:R-:W-:Y:S01]  /*2000*/  ULEA UR25, UR11, UR36, 0x3 ;  /* 0x000000240b197291 */ /* 0x000fe2000f8e18ff */
[----:B-12---:R-:W-:Y:S11]  /*2010*/  @P0 BRA `(.L_x_25) ;  /* 0x0000000000100947 */ /* 0x006ff60003800000 */
[----:B-1----:R-:W-:Y:S04]  /*2020*/  MOV R0, UR28 ;  /* 0x0000001c00007c02 */ /* 0x002fe80008000f00 */
[----:B------:R-:W-:Y:S04]  /*2030*/  SHF.L.U32 R5, R0, 0x1f, RZ ;  /* 0x0000001f00057819 */ /* 0x000fe800000006ff */
[----:B------:R-:W1:Y:S02]  /*2040*/  SYNCS.PHASECHK.TRANS64.TRYWAIT P0, [UR25+0x60], R5 ;  /* 0x00006005ff0075a7 */ /* 0x000e640008001119 */
[----:B-1----:R-:W-:Y:S05]  /*2050*/  @!P0 BRA `(.L_x_26) ;  /* 0x00000074006c8947 */ /* 0x002fea0003800000 */
.L_x_25:
[----:B------:R2:W-:Y:S01]  /*2060*/  @!P3 SYNCS.ARRIVE.TRANS64 RZ, [UR25], R3 ;  /* 0x00000003ffffb9a7 */ /* 0x0005e20008000019 */
[----:B------:R-:W-:Y:S04]  /*2070*/  BSSY.RECONVERGENT B0, `(.L_x_27) ;  /* 0x0000003000007945 */ /* 0x000fe80003800200 */
[----:B------:R-:W-:Y:S05]  /*2080*/  @P2 BRA `(.L_x_28) ;  /* 0x0000000000042947 */ /* 0x000fea0003800000 */
[----:B-1-3--:R-:W-:Y:S05]  /*2090*/  BPT.TRAP 0x1 ;  /* 0x000000040000795c */ /* 0x00afea0000300000 */
.L_x_28:
[----:B-1-3--:R-:W-:Y:S05]  /*20a0*/  BSYNC.RECONVERGENT B0 ;  /* 0x0000000000007941 */ /* 0x00afea0003800200 */
.L_x_27:
        /* <DEDUP_REMOVED lines=10> */
[----:B------:R-:W-:Y:S01]  /*2150*/  MOV R0, UR28 ;  /* 0x0000001c00007c02 */ /* 0x000fe20008000f00 */
[----:B------:R-:W-:Y:S02]  /*2160*/  ULEA UR21, UR11, UR36, 0xd ;  /* 0x000000240b157291 */ /* 0x000fe4000f8e68ff */
[----:B------:R-:W-:Y:S01]  /*2170*/  UIADD3.X UR23, UPT, UPT, URZ, UR41, URZ, UP1, !UPT ;  /* 0x00000029ff177290 */ /* 0x000fe20008ffe4ff */
[----:B--2---:R-:W-:Y:S01]  /*2180*/  SHF.L.U32 R3, R0, 0x1f, RZ ;  /* 0x0000001f00037819 */ /* 0x004fe200000006ff */
[----:B------:R-:W-:Y:S02]  /*2190*/  UIADD3 UR24, UPT, UPT, UR21, 0x8400, URZ ;  /* 0x0000840015187890 */ /* 0x000fe4000fffe0ff */
[----:B------:R-:W-:Y:S01]  /*21a0*/  UPRMT UR32, UR35, 0x40, UR33 ;  /* 0x0000004023207896 */ /* 0x000fe20008000021 */
[----:B------:R4:W1:Y:S01]  /*21b0*/  SYNCS.PHASECHK.TRANS64.TRYWAIT P0, [UR8+0x60], R3 ;  /* 0x00006003ff0075a7 */ /* 0x0008620008001108 */
[----:B------:R-:W-:Y:S02]  /*21c0*/  UIMAD.WIDE.U32 UR8, UR27, UR16, URZ ;  /* 0x000000101b0872a5 */ /* 0x000fe4000f8e00ff */
[----:B------:R-:W-:Y:S02]  /*21d0*/  UIADD3 UR15, UPT, UPT, UR15, 0x1, URZ ;  /* 0x000000010f0f7890 */ /* 0x000fe4000fffe0ff */
[----:B------:R-:W-:Y:S01]  /*21e0*/  USHF.R.U32.HI UR9, URZ, UR17, UR9 ;  /* 0x00000011ff097299 */ /* 0x000fe20008011609 */
[----:B------:R-:W-:Y:S01]  /*21f0*/  UMOV UR42, 0x0 ;  /* 0x00000000002a7882 */ /* 0x000fe20000000000 */
[----:B------:R-:W-:Y:S02]  /*2200*/  UMOV UR43, 0x10000000 ;  /* 0x10000000002b7882 */ /* 0x000fe40000000000 */
[----:B------:R-:W-:Y:S02]  /*2210*/  USEL UR9, UR27, UR9, !UP0 ;  /* 0x000000091b097287 */ /* 0x000fe4000c000000 */
[----:B------:R-:W-:Y:S02]  /*2220*/  UIADD3 UR30, UP0, UPT, UR40, 0x180, URZ ;  /* 0x00000180281e7890 */ /* 0x000fe4000ff1e0ff */
[----:B------:R-:W-:Y:S02]  /*2230*/  UIMAD.WIDE.U32 UR12, UR9, UR20, URZ ;  /* 0x00000014090c72a5 */ /* 0x000fe4000f8e00ff */
[----:B------:R-:W-:Y:S02]  /*2240*/  UIADD3 UR11, UPT, UPT, -UR9, URZ, URZ ;  /* 0x000000ff090b7290 */ /* 0x000fe4000fffe1ff */
[----:B------:R-:W-:Y:S02]  /*2250*/  USHF.R.U32.HI UR13, URZ, UR19, UR13 ;  /* 0x00000013ff0d7299 */ /* 0x000fe4000801160d */
[----:B------:R-:W-:Y:S02]  /*2260*/  UIMAD UR11, UR14, UR11, UR27 ;  /* 0x0000000b0e0b72a4 */ /* 0x000fe4000f8e021b */
[----:B------:R-:W-:Y:S02]  /*2270*/  USEL UR13, UR9, UR13, !UP2 ;  /* 0x0000000d090d7287 */ /* 0x000fe4000d000000 */
[----:B------:R-:W-:Y:S02]  /*2280*/  UIMAD UR11, UR11, UR6, UR4 ;  /* 0x000000060b0b72a4 */ /* 0x000fe4000f8e0204 */
[----:B------:R-:W-:Y:S01]  /*2290*/  UIADD3 UR8, UPT, UPT, -UR13, URZ, URZ ;  /* 0x000000ff0d087290 */ /* 0x000fe2000fffe1ff */
[----:B------:R-:W-:Y:S01]  /*22a0*/  UMOV UR26, UR34 ;  /* 0x00000022001a7c82 */ /* 0x000fe20008000000 */
[----:B------:R-:W-:Y:S01]  /*22b0*/  UIADD3.X UR31, UPT, UPT, URZ, UR41, URZ, UP0, !UPT ;  /* 0x00000029ff1f7290 */ /* 0x000fe200087fe4ff */
[----:B------:R-:W-:Y:S01]  /*22c0*/  UTMALDG.2D [UR24], [UR22], desc[UR42] ;  /* 0x00002a18160075b4 */ /* 0x000fe20008009000 */
        /* <DEDUP_REMOVED lines=8> */
[----:B----4-:R-:W-:Y:S05]  /*2350*/  BRA.U UP0, `(.L_x_29) ;  /* 0xfffffffd00247547 */ /* 0x010fea000b83ffff */
.L_x_24:
[----:B------:R-:W-:Y:S01]  /*2360*/  SHF.L.U32 R3, R2, 0x1f, RZ ;  /* 0x0000001f02037819 */ /* 0x000fe200000006ff */
[----:B------:R-:W-:-:S03]  /*2370*/  NOP ;  /* 0x0000000000007918 */ /* 0x000fc60000000000 */
[----:B-12---:R-:W1:Y:S02]  /*2380*/  SYNCS.PHASECHK.TRANS64.TRYWAIT P0, [UR36+0xf0], R3 ;  /* 0x0000f003ff0075a7 */ /* 0x006e640008001124 */
[----:B-1----:R-:W-:Y:S05]  /*2390*/  @!P0 BRA `(.L_x_30) ;  /* 0x0000007000b48947 */ /* 0x002fea0003800000 */
.L_x_110:
[----:B------:R-:W2:Y:S01]  /*23a0*/  LDS.128 R4, [UR36+0x130] ;  /* 0x00013024ff047984 */ /* 0x000ea20008000c00 */
[----:B------:R-:W-:Y:S02]  /*23b0*/  UIADD3 UR4, UPT, UPT, UR36, 0xf8, URZ ;  /* 0x000000f824047890 */ /* 0x000fe4000fffe0ff */
[----:B------:R-:W-:Y:S01]  /*23c0*/  UISETP.GE.AND UP0, UPT, UR39, 0x1, UPT ;  /* 0x000000012700788c */ /* 0x000fe2000bf06270 */
[----:B------:R-:W-:Y:S01]  /*23d0*/  @!PT LDS RZ, [RZ] ;  /* 0x00000000fffff984 */ /* 0x000fe20000000800 */
[----:B------:R-:W-:Y:S01]  /*23e0*/  @!PT LDS RZ, [RZ] ;  /* 0x00000000fffff984 */ /* 0x000fe20000000800 */
[----:B------:R-:W-:Y:S01]  /*23f0*/  @!PT LDS RZ, [RZ] ;  /* 0x00000000fffff984 */ /* 0x000fe20000000800 */
[----:B------:R-:W-:Y:S01]  /*2400*/  @!PT LDS RZ, [RZ] ;  /* 0x00000000fffff984 */ /* 0x000fe20000000800 */
[----:B------:R3:W-:Y:S06]  /*2410*/  MEMBAR.ALL.CTA ;  /* 0x0000000000007992 */ /* 0x0007ec0000008000 */
[----:B---3--:R-:W3:Y:S01]  /*2420*/  FENCE.VIEW.ASYNC.S ;  /* 0x00000000000073c6 */ /* 0x008ee20000000000 */
[----:B------:R-:W-:-:S09]  /*2430*/  UPRMT UR4, URZ, 0x654, UR4 ;  /* 0x00000654ff047896 */ /* 0x000fd20008000004 */
[----:B---3--:R-:W-:Y:S01]  /*2440*/  SYNCS.ARRIVE.TRANS64.RED.A1T0 RZ, [UR4], RZ ;  /* 0x000000ffffff79a7 */ /* 0x008fe20008100404 */
[----:B--2---:R-:W-:-:S13]  /*2450*/  LOP3.LUT P0, RZ, R6, 0x1, RZ, 0xc0, !PT ;  /* 0x0000000106ff7812 */ /* 0x004fda000780c0ff */
[----:B------:R-:W-:Y:S01]  /*2460*/  VOTEU.ANY UP1, P0 ;  /* 0x0000000000ff7886 */ /* 0x000fe20000020100 */
[----:B------:R-:W-:-:S13]  /*2470*/  PLOP3.LUT P0, PT, PT, PT, UP1, 0x80, 0x8 ;  /* 0x000000000008781c */ /* 0x000fda0003f0f018 */
[----:B-1----:R-:W-:Y:S02]  /*2480*/  @P0 MOV R0, R4 ;  /* 0x0000000400000202 */ /* 0x002fe40000000f00 */
[----:B------:R-:W-:Y:S02]  /*2490*/  @P0 LOP3.LUT R4, R5, 0xffff, RZ, 0xc0, !PT ;  /* 0x0000ffff05040812 */ /* 0x000fe400078ec0ff */
[----:B------:R-:W-:Y:S02]  /*24a0*/  @P0 R2UR UR6, R0 ;  /* 0x00000000000602ca */ /* 0x000fe400000e0000 */
[----:B------:R-:W-:-:S11]  /*24b0*/  @P0 R2UR UR5, R4 ;  /* 0x00000000040502ca */ /* 0x000fd600000e0000 */
[----:B------:R-:W-:Y:S02]  /*24c0*/  @UP1 UMOV UR45, UR6 ;  /* 0x00000006002d1c82 */ /* 0x000fe40008000000 */
[----:B------:R-:W-:Y:S01]  /*24d0*/  @UP1 UMOV UR44, UR5 ;  /* 0x00000005002c1c82 */ /* 0x000fe20008000000 */
[----:B------:R-:W-:Y:S05]  /*24e0*/  BRA.U !UP0, `(.L_x_31) ;  /* 0x0000000108d47547 */ /* 0x000fea000b800000 */
[----:B------:R-:W1:Y:S01]  /*24f0*/  LDCU.128 UR16, c[0x0][0xb10] ;  /* 0x00016200ff1077ac */ /* 0x000e620008000c00 */
[----:B------:R-:W2:Y:S01]  /*2500*/  LDCU UR21, c[0x0][0xb20] ;  /* 0x00016400ff1577ac */ /* 0x000ea20008000800 */
[----:B------:R-:W3:Y:S01]  /*2510*/  LDCU UR20, c[0x0][0xb0c] ;  /* 0x00016180ff1477ac */ /* 0x000ee20008000800 */
[----:B------:R-:W4:Y:S01]  /*2520*/  LDCU.64 UR14, c[0x0][0xb28] ;  /* 0x00016500ff0e77ac */ /* 0x000f220008000a00 */
[----:B------:R-:W-:Y:S02]  /*2530*/  UISETP.NE.AND UP3, UPT, UR39, 0x1, UPT ;  /* 0x000000012700788c */ /* 0x000fe4000bf65270 */
[----:B-1----:R-:W-:Y:S02]  /*2540*/  UIMAD.WIDE.U32 UR4, UR47, UR19, URZ ;  /* 0x000000132f0472a5 */ /* 0x002fe4000f8e00ff */
[----:B------:R-:W-:Y:S02]  /*2550*/  UIMAD.WIDE.U32 UR6, UR48, UR16, URZ ;  /* 0x00000010300672a5 */ /* 0x000fe4000f8e00ff */
[----:B------:R-:W-:-:S02]  /*2560*/  UISETP.NE.AND UP0, UPT, UR18, 0x1, UPT ;  /* 0x000000011200788c */ /* 0x000fc4000bf05270 */
[----:B------:R-:W-:Y:S01]  /*2570*/  UIMAD.WIDE.U32 UR10, UR44, UR19, URZ ;  /* 0x000000132c0a72a5 */ /* 0x000fe2000f8e00ff */
[----:B------:R-:W-:Y:S01]  /*2580*/  UMOV UR4, UR5 ;  /* 0x0000000500047c82 */ /* 0x000fe20008000000 */
[----:B---3--:R-:W-:Y:S02]  /*2590*/  UISETP.NE.AND UP2, UPT, UR20, 0x1, UPT ;  /* 0x000000011400788c */ /* 0x008fe4000bf45270 */
[----:B--2---:R-:W-:Y:S02]  /*25a0*/  USHF.R.U32.HI UR5, URZ, UR21, UR4 ;  /* 0x00000015ff057299 */ /* 0x004fe40008011604 */
[----:B------:R-:W-:Y:S01]  /*25b0*/  UIMAD.WIDE.U32 UR12, UR45, UR16, URZ ;  /* 0x000000102d0c72a5 */ /* 0x000fe2000f8e00ff */
[----:B------:R-:W-:Y:S01]  /*25c0*/  UMOV UR4, UR7 ;  /* 0x0000000700047c82 */ /* 0x000fe20008000000 */
[----:B------:R-:W-:Y:S02]  /*25d0*/  USEL UR5, UR47, UR5, !UP0 ;  /* 0x000000052f057287 */ /* 0x000fe4000c000000 */
[----:B------:R-:W-:-:S02]  /*25e0*/  USHF.R.U32.HI UR4, URZ, UR17, UR4 ;  /* 0x00000011ff047299 */ /* 0x000fc40008011604 */
[----:B----4-:R-:W-:Y:S02]  /*25f0*/  UIMAD.WIDE.U32 UR8, UR5, UR14, URZ ;  /* 0x0000000e050872a5 */ /* 0x010fe4000f8e00ff */
[----:B------:R-:W-:Y:S01]  /*2600*/  USEL UR6, UR48, UR4, !UP2 ;  /* 0x0000000430067287 */ /* 0x000fe2000d000000 */
[----:B------:R-:W-:Y:S02]  /*2610*/  UMOV UR12, UR13 ;  /* 0x0000000d000c7c82 */ /* 0x000fe40008000000 */
[----:B------:R-:W-:Y:S01]  /*2620*/  UMOV UR4, UR11 ;  /* 0x0000000b00047c82 */ /* 0x000fe20008000000 */
[----:B------:R-:W-:Y:S01]  /*2630*/  UIMAD.WIDE.U32 UR10, UR6, UR14, URZ ;  /* 0x0000000e060a72a5 */ /* 0x000fe2000f8e00ff */
[----:B------:R-:W-:Y:S01]  /*2640*/  UMOV UR8, UR9 ;  /* 0x0000000900087c82 */ /* 0x000fe20008000000 */
[----:B------:R-:W-:Y:S02]  /*2650*/  USHF.R.U32.HI UR4, URZ, UR21, UR4 ;  /* 0x00000015ff047299 */ /* 0x000fe40008011604 */
[----:B------:R-:W-:-:S03]  /*2660*/  @UP3 USHF.R.U32.HI UR5, URZ, UR15, UR8 ;  /* 0x0000000fff053299 */ /* 0x000fc60008011608 */
[----:B------:R-:W-:Y:S01]  /*2670*/  UMOV UR10, UR11 ;  /* 0x0000000b000a7c82 */ /* 0x000fe20008000000 */
[----:B------:R-:W-:Y:S02]  /*2680*/  USHF.R.U32.HI UR17, URZ, UR17, UR12 ;  /* 0x00000011ff117299 */ /* 0x000fe4000801160c */
[----:B------:R-:W-:Y:S02]  /*2690*/  USEL UR4, UR44, UR4, !UP0 ;  /* 0x000000042c047287 */ /* 0x000fe4000c000000 */
[----:B------:R-:W-:Y:S02]  /*26a0*/  @UP3 USHF.R.U32.HI UR6, URZ, UR15, UR10 ;  /* 0x0000000fff063299 */ /* 0x000fe4000801160a */
[----:B------:R-:W-:Y:S02]  /*26b0*/  UIMAD UR7, UR39, UR5, URZ ;  /* 0x00000005270772a4 */ /* 0x000fe4000f8e02ff */
[----:B------:R-:W-:Y:S02]  /*26c0*/  USEL UR5, UR45, UR17, !UP2 ;  /* 0x000000112d057287 */ /* 0x000fe4000d000000 */
[----:B------:R-:W-:-:S02]  /*26d0*/  UIMAD UR10, UR39, UR6, URZ ;  /* 0x00000006270a72a4 */ /* 0x000fc4000f8e02ff */
[----:B------:R-:W-:Y:S02]  /*26e0*/  UISETP.GE.AND UP0, UPT, UR4, UR7, UPT ;  /* 0x000000070400728c */ /* 0x000fe4000bf06270 */
[----:B------:R-:W-:Y:S02]  /*26f0*/  UIMAD.WIDE.U32 UR8, UR4, UR14, URZ ;  /* 0x0000000e040872a5 */ /* 0x000fe4000f8e00ff */
[----:B------:R-:W-:Y:S02]  /*2700*/  UISETP.GE.OR UP0, UPT, UR5, UR10, UP0 ;  /* 0x0000000a0500728c */ /* 0x000fe40008706670 */
[----:B------:R-:W-:-:S03]  /*2710*/  UIMAD.WIDE.U32 UR10, UR5, UR14, URZ ;  /* 0x0000000e050a72a5 */ /* 0x000fc6000f8e00ff */
[----:B------:R-:W-:Y:S01]  /*2720*/  UMOV UR7, UR9 ;  /* 0x0000000900077c82 */ /* 0x000fe20008000000 */
[----:B------:R-:W-:Y:S02]  /*2730*/  UIADD3 UR9, UPT, UPT, -UR4, URZ, URZ ;  /* 0x000000ff04097290 */ /* 0x000fe4000fffe1ff */
[----:B------:R-:W-:Y:S02]  /*2740*/  USHF.R.U32.HI UR7, URZ, UR15, UR7 ;  /* 0x0000000fff077299 */ /* 0x000fe40008011607 */
[----:B------:R-:W-:Y:S02]  /*2750*/  UIMAD UR10, UR18, UR9, UR44 ;  /* 0x00000009120a72a4 */ /* 0x000fe4000f8e022c */
[----:B------:R-:W-:Y:S01]  /*2760*/  USEL UR7, UR4, UR7, !UP3 ;  /* 0x0000000704077287 */ /* 0x000fe2000d800000 */
[----:B------:R-:W-:Y:S01]  /*2770*/  @!UP0 UMOV UR8, UR11 ;  /* 0x0000000b00088c82 */ /* 0x000fe20008000000 */
[----:B------:R-:W-:Y:S02]  /*2780*/  UIADD3 UR11, UPT, UPT, -UR5, URZ, URZ ;  /* 0x000000ff050b7290 */ /* 0x000fe4000fffe1ff */
[----:B------:R-:W-:-:S02]  /*2790*/  @!UP0 USHF.R.U32.HI UR8, URZ, UR15, UR8 ;  /* 0x0000000fff088299 */ /* 0x000fc40008011608 */
[----:B------:R-:W-:Y:S02]  /*27a0*/  UIADD3 UR9, UPT, UPT, -UR7, URZ, URZ ;  /* 0x000000ff07097290 */ /* 0x000fe4000fffe1ff */
[----:B------:R-:W-:Y:S02]  /*27b0*/  @!UP0 USEL UR8, UR5, UR8, !UP3 ;  /* 0x0000000805088287 */ /* 0x000fe4000d800000 */
[----:B------:R-:W-:Y:S02]  /*27c0*/  UIMAD UR9, UR39, UR9, UR4 ;  /* 0x00000009270972a4 */ /* 0x000fe4000f8e0204 */
[----:B------:R-:W-:Y:S02]  /*27d0*/  @!UP0 UIADD3 UR7, UPT, UPT, UR7, -UR8, URZ ;  /* 0x8000000807078290 */ /* 0x000fe4000fffe0ff */
[----:B------:R-:W-:Y:S02]  /*27e0*/  @!UP0 UIMAD UR8, UR9, UR6, UR8 ;  /* 0x00000006090882a4 */ /* 0x000fe4000f8e0208 */
[----:B------:R-:W-:-:S02]  /*27f0*/  @!UP0 UIMAD UR4, UR39, UR7, UR5 ;  /* 0x00000007270482a4 */ /* 0x000fc4000f8e0205 */
[----:B------:R-:W-:Y:S02]  /*2800*/  UIMAD UR6, UR20, UR11, UR45 ;  /* 0x0000000b140672a4 */ /* 0x000fe4000f8e022d */
[----:B------:R-:W-:Y:S01]  /*2810*/  UIMAD UR44, UR4, UR18, UR10 ;  /* 0x00000012042c72a4 */ /* 0x000fe2000f8e020a */
[----:B------:R-:W-:Y:S02]  /*2820*/  @!UP0 UMOV UR5, UR8 ;  /* 0x0000000800058c82 */ /* 0x000fe40008000000 */
[----:B------:R-:W-:-:S12]  /*2830*/  UIMAD UR45, UR5, UR20, UR6 ;  /* 0x00000014052d72a4 */ /* 0x000fd8000f8e0206 */
.L_x_31:
        /* <DEDUP_REMOVED lines=20> */
.L_x_32:
[----:B------:R-:W-:Y:S02]  /*2980*/  R2UR UR5, R160 ;  /* 0x00000000a00572ca */ /* 0x000fe400000e0000 */
[----:B------:R-:W-:Y:S02]  /*2990*/  R2UR UR4, R135 ;  /* 0x00000000870472ca */ /* 0x000fe400000e0000 */
[----:B------:R-:W-:Y:S02]  /*29a0*/  PLOP3.LUT P1, PT, PT, PT, PT, 0x80, 0x8 ;  /* 0x000000000008781c */ /* 0x000fe40003f2f070 */
[----:B------:R-:W-:-:S07]  /*29b0*/  LOP3.LUT R2, R2, 0x1, RZ, 0x3c, !PT ;  /* 0x0000000102027812 */ /* 0x000fce00078e3cff */
[----:B------:R-:W-:Y:S02]  /*29c0*/  UIADD3 UR30, UPT, UPT, UR45, UR5, URZ ;  /* 0x000000052d1e7290 */ /* 0x000fe4000fffe0ff */
[----:B------:R-:W-:Y:S01]  /*29d0*/  UIADD3 UR26, UPT, UPT, UR44, UR4, URZ ;  /* 0x000000042c1a7290 */ /* 0x000fe2000fffe0ff */
[----:B------:R-:W-:Y:S11]  /*29e0*/  BRA.U UP1, `(.L_x_33) ;  /* 0xffffffe901dc7547 */ /* 0x000ff6000b83ffff */
[----:B------:R-:W-:Y:S01]  /*29f0*/  UIADD3 UR36, UPT, UPT, UR36, 0x60, URZ ;  /* 0x0000006024247890 */ /* 0x000fe2000fffe0ff */
[----:B------:R-:W-:-:S03]  /*2a00*/  MOV R3, UR28 ;  /* 0x0000001c00037c02 */ /* 0x000fc60008000f00 */
[----:B------:R-:W-:Y:S01]  /*2a10*/  ULEA UR4, UR29, UR36, 0x3 ;  /* 0x000000241d047291 */ /* 0x000fe2000f8e18ff */
[----:B------:R-:W-:-:S08]  /*2a20*/  SHF.L.U32 R3, R3, 0x1f, RZ ;  /* 0x0000001f03037819 */ /* 0x000fd000000006ff */
[----:B------:R-:W1:Y:S02]  /*2a30*/  SYNCS.PHASECHK.TRANS64.TRYWAIT P0, [UR4], R3 ;  /* 0x00000003ff0075a7 */ /* 0x000e640008001104 */
[----:B-1----:R-:W-:Y:S05]  /*2a40*/  @!P0 BRA `(.L_x_34) ;  /* 0x0000006c00208947 */ /* 0x002fea0003800000 */
.L_x_112:
[----:B------:R-:W-:-:S04]  /*2a50*/  UIADD3 UR4, UPT, UPT, UR29, 0x1, URZ ;  /* 0x000000011d047890 */ /* 0x000fc8000fffe0ff */
[----:B------:R-:W-:-:S04]  /*2a60*/  UISETP.NE.AND UP0, UPT, UR4, 0xc, UPT ;  /* 0x0000000c0400788c */ /* 0x000fc8000bf05270 */
[----:B------:R-:W-:Y:S02]  /*2a70*/  USEL UR5, URZ, 0x1, UP0 ;  /* 0x00000001ff057887 */ /* 0x000fe40008000000 */
[----:B------:R-:W-:Y:S02]  /*2a80*/  USEL UR4, UR4, URZ, UP0 ;  /* 0x000000ff04047287 */ /* 0x000fe40008000000 */
[----:B------:R-:W-:Y:S02]  /*2a90*/  ULOP3.LUT UR6, UR28, UR5, URZ, 0x3c, !UPT ;  /* 0x000000051c067292 */ /* 0x000fe4000f8e3cff */
[----:B------:R-:W-:-:S04]  /*2aa0*/  ULEA UR5, UR4, UR36, 0x3 ;  /* 0x0000002404057291 */ /* 0x000fc8000f8e18ff */
[----:B-1----:R-:W-:-:S04]  /*2ab0*/  MOV R3, UR6 ;  /* 0x0000000600037c02 */ /* 0x002fc80008000f00 */
[----:B------:R-:W-:-:S04]  /*2ac0*/  SHF.L.U32 R3, R3, 0x1f, RZ ;  /* 0x0000001f03037819 */ /* 0x000fc800000006ff */
[----:B------:R-:W1:Y:S02]  /*2ad0*/  SYNCS.PHASECHK.TRANS64.TRYWAIT P0, [UR5], R3 ;  /* 0x00000003ff0075a7 */ /* 0x000e640008001105 */
[----:B-1----:R-:W-:Y:S05]  /*2ae0*/  @!P0 BRA `(.L_x_35) ;  /* 0x0000006c00108947 */ /* 0x002fea0003800000 */
.L_x_114:
        /* <DEDUP_REMOVED lines=10> */
.L_x_116:
        /* <DEDUP_REMOVED lines=10> */
.L_x_118:
        /* <DEDUP_REMOVED lines=10> */
.L_x_120:
        /* <DEDUP_REMOVED lines=10> */
.L_x_122:
        /* <DEDUP_REMOVED lines=10> */
.L_x_124:
        /* <DEDUP_REMOVED lines=10> */
.L_x_126:
        /* <DEDUP_REMOVED lines=10> */
.L_x_128:
        /* <DEDUP_REMOVED lines=10> */
.L_x_130:
        /* <DEDUP_REMOVED lines=10> */
.L_x_132:
[----:B------:R-:W-:-:S04]  /*3090*/  UIADD3 UR4, UPT, UPT, UR4, 0x1, URZ ;  /* 0x0000000104047890 */ /* 0x000fc8000fffe0ff */
[----:B------:R-:W-:-:S04]  /*30a0*/  UISETP.NE.AND UP0, UPT, UR4, 0xc, UPT ;  /* 0x0000000c0400788c */ /* 0x000fc8000bf05270 */
[----:B------:R-:W-:Y:S02]  /*30b0*/  USEL UR5, URZ, 0x1, UP0 ;  /* 0x00000001ff057887 */ /* 0x000fe40008000000 */
[----:B------:R-:W-:Y:S02]  /*30c0*/  USEL UR4, UR4, URZ, UP0 ;  /* 0x000000ff04047287 */ /* 0x000fe40008000000 */
[----:B------:R-:W-:Y:S02]  /*30d0*/  ULOP3.LUT UR5, UR6, UR5, URZ, 0x3c, !UPT ;  /* 0x0000000506057292 */ /* 0x000fe4000f8e3cff */
[----:B------:R-:W-:-:S04]  /*30e0*/  ULEA UR4, UR4, UR36, 0x3 ;  /* 0x0000002404047291 */ /* 0x000fc8000f8e18ff */
[----:B------:R-:W-:Y:S02]  /*30f0*/  IMAD.U32 R2, RZ, RZ, UR5 ;  /* 0x00000005ff027e24 */ /* 0x000fe4000f8e00ff */
[----:B-1----:R-:W-:-:S03]  /*3100*/  MOV R0, UR4 ;  /* 0x0000000400007c02 */ /* 0x002fc60008000f00 */
[----:B------:R-:W-:-:S07]  /*3110*/  SHF.L.U32 R3, R2, 0x1f, RZ ;  /* 0x0000001f02037819 */ /* 0x000fce00000006ff */
.L_x_45:
[----:B-1----:R1:W2:Y:S02]  /*3120*/  SYNCS.PHASECHK.TRANS64.TRYWAIT P0, [R0+URZ], R3 ;  /* 0x00000003000075a7 */ /* 0x0022a400080011ff */
[----:B--2---:R-:W-:Y:S05]  /*3130*/  @!P0 NANOSLEEP.SYNCS 0x989680 ;  /* 0x009896800000895d */ /* 0x004fea0003900000 */
[----:B------:R-:W2:Y:S02]  /*3140*/  @!P0 SYNCS.PHASECHK.TRANS64 P0, [R0+URZ], R3 ;  /* 0x00000003000085a7 */ /* 0x000ea400080010ff */
[----:B--2---:R-:W-:Y:S05]  /*3150*/  @P0 EXIT ;  /* 0x000000000000094d */ /* 0x004fea0003800000 */
[----:B------:R-:W-:Y:S05]  /*3160*/  BRA `(.L_x_45) ;  /* 0xfffffffc00ec7947 */ /* 0x000fea000383ffff */
.L_x_17:
[----:B------:R-:W2:Y:S02]  /*3170*/  S2UR UR4, SR_CgaCtaId ;  /* 0x00000000000479c3 */ /* 0x000ea40000008800 */
[----:B--2---:R-:W-:-:S04]  /*3180*/  UISETP.NE.AND UP0, UPT, UR4, URZ, UPT ;  /* 0x000000ff0400728c */ /* 0x004fc8000bf05270 */
[----:B------:R-:W-:-:S09]  /*3190*/  UISETP.NE.OR UP0, UPT, UR18, 0x1, UP0 ;  /* 0x000000011200788c */ /* 0x000fd20008705670 */
[----:B------:R-:W-:Y:S05]  /*31a0*/  BRA.U UP0, `(.L_x_46) ;  /* 0x0000000100b47547 */ /* 0x000fea000b800000 */
[----:B------:R-:W2:Y:S01]  /*31b0*/  S2UR UR5, SR_CgaCtaId ;  /* 0x00000000000579c3 */ /* 0x000ea20000008800 */
[----:B------:R-:W-:Y:S01]  /*31c0*/  UMOV UR4, 0x400 ;  /* 0x0000040000047882 */ /* 0x000fe20000000000 */
[----:B------:R-:W-:Y:S01]  /*31d0*/  HFMA2 R3, -RZ, RZ, 0, 5.9604644775390625e-08 ;  /* 0x00000001ff037431 */ /* 0x000fe200000001ff */
[----:B------:R-:W-:Y:S01]  /*31e0*/  ISETP.NE.AND P0, PT, R0, RZ, PT ;  /* 0x000000ff0000720c */ /* 0x000fe20003f05270 */
[----:B------:R-:W-:Y:S01]  /*31f0*/  IMAD.MOV.U32 R8, RZ, RZ, RZ ;  /* 0x000000ffff087224 */ /* 0x000fe200078e00ff */
[----:B--2---:R-:W-:-:S04]  /*3200*/  ULEA UR4, UR5, UR4, 0x18 ;  /* 0x0000000405047291 */ /* 0x004fc8000f8ec0ff */
[----:B------:R-:W-:Y:S02]  /*3210*/  UIADD3 UR5, UPT, UPT, UR4, 0xf8, URZ ;  /* 0x000000f804057890 */ /* 0x000fe4000fffe0ff */
[----:B------:R-:W-:Y:S02]  /*3220*/  UIADD3 UR8, UPT, UPT, UR4, 0xf0, URZ ;  /* 0x000000f004087890 */ /* 0x000fe4000fffe0ff */
[----:B------:R-:W-:-:S12]  /*3230*/  UPRMT UR5, URZ, 0x654, UR5 ;  /* 0x00000654ff057896 */ /* 0x000fd80008000005 */
.L_x_49:
[----:B------:R-:W-:Y:S01]  /*3240*/  SHF.L.U32 R7, R3, 0x1f, RZ ;  /* 0x0000001f03077819 */ /* 0x000fe200000006ff */
[----:B------:R-:W-:Y:S02]  /*3250*/  IMAD.U32 R9, RZ, RZ, UR8 ;  /* 0x00000008ff097e24 */ /* 0x000fe4000f8e00ff */
[----:B------:R-:W-:Y:S01]  /*3260*/  @!P0 IMAD.MOV.U32 R5, RZ, RZ, 0x10 ;  /* 0x00000010ff058424 */ /* 0x000fe200078e00ff */
[----:B------:R-:W2:Y:S02]  /*3270*/  SYNCS.PHASECHK.TRANS64.TRYWAIT P1, [UR4+0xf8], R7 ;  /* 0x0000f807ff0075a7 */ /* 0x000ea40008021104 */
[----:B------:R-:W-:-:S04]  /*3280*/  PRMT R9, R0, 0x654, R9 ;  /* 0x0000065400097816 */ /* 0x000fc80000000009 */
[----:B------:R-:W-:Y:S01]  /*3290*/  SEL R2, R9, R2, !P0 ;  /* 0x0000000209027207 */ /* 0x000fe20004000000 */
[----:B--2---:R-:W-:Y:S06]  /*32a0*/  @!P1 BRA `(.L_x_47) ;  /* 0x0000006800109947 */ /* 0x004fec0003800000 */
.L_x_134:
[----:B------:R-:W-:Y:S01]  /*32b0*/  UIADD3 UR6, UPT, UPT, UR4, 0x130, URZ ;  /* 0x0000013004067890 */ /* 0x000fe2000fffe0ff */
[----:B------:R3:W-:Y:S01]  /*32c0*/  @!P0 SYNCS.ARRIVE.TRANS64.RED RZ, [R2+URZ], R5 ;  /* 0x0000000502ff89a7 */ /* 0x0007e200080004ff */
[----:B------:R-:W-:Y:S01]  /*32d0*/  UIADD3 UR7, UPT, UPT, UR4, 0xf0, URZ ;  /* 0x000000f004077890 */ /* 0x000fe2000fffe0ff */
[----:B------:R-:W-:-:S08]  /*32e0*/  LOP3.LUT R3, R3, 0x1, RZ, 0x3c, !PT ;  /* 0x0000000103037812 */ /* 0x000fd000078e3cff */
[----:B------:R-:W-:Y:S06]  /*32f0*/  UGETNEXTWORKID.BROADCAST [UR6], [UR7] ;  /* 0x00000000060073ca */ /* 0x000fec0008000100 */
[----:B---3--:R-:W-:-:S04]  /*3300*/  SHF.L.U32 R5, R8, 0x1f, RZ ;  /* 0x0000001f08057819 */ /* 0x008fc800000006ff */
[----:B------:R-:W3:Y:S02]  /*3310*/  SYNCS.PHASECHK.TRANS64.TRYWAIT P1, [UR4+0xf0], R5 ;  /* 0x0000f005ff0075a7 */ /* 0x000ee40008021104 */
[----:B---3--:R-:W-:Y:S05]  /*3320*/  @!P1 BRA `(.L_x_48) ;  /* 0x0000006800089947 */ /* 0x008fea0003800000 */
.L_x_136:
[----:B--2---:R-:W2:Y:S01]  /*3330*/  LDS.128 R4, [UR4+0x130] ;  /* 0x00013004ff047984 */ /* 0x004ea20008000c00 */
[----:B------:R-:W-:Y:S01]  /*3340*/  LOP3.LUT R8, R8, 0x1, RZ, 0x3c, !PT ;  /* 0x0000000108087812 */ /* 0x000fe200078e3cff */
[----:B------:R-:W-:Y:S01]  /*3350*/  @!PT LDS RZ, [RZ] ;  /* 0x00000000fffff984 */ /* 0x000fe20000000800 */
[----:B------:R-:W-:Y:S01]  /*3360*/  @!PT LDS RZ, [RZ] ;  /* 0x00000000fffff984 */ /* 0x000fe20000000800 */
[----:B------:R-:W-:Y:S01]  /*3370*/  @!PT LDS RZ, [RZ] ;  /* 0x00000000fffff984 */ /* 0x000fe20000000800 */
[----:B------:R-:W-:Y:S01]  /*3380*/  @!PT LDS RZ, [RZ] ;  /* 0x00000000fffff984 */ /* 0x000fe20000000800 */
[----:B------:R3:W-:Y:S06]  /*3390*/  MEMBAR.ALL.CTA ;  /* 0x0000000000007992 */ /* 0x0007ec0000008000 */
[----:B---3--:R-:W3:Y:S02]  /*33a0*/  FENCE.VIEW.ASYNC.S ;  /* 0x00000000000073c6 */ /* 0x008ee40000000000 */
[----:B---3--:R-:W-:Y:S01]  /*33b0*/  SYNCS.ARRIVE.TRANS64.RED.A1T0 RZ, [UR5], RZ ;  /* 0x000000ffffff79a7 */ /* 0x008fe20008100405 */
[----:B--2---:R-:W-:-:S13]  /*33c0*/  LOP3.LUT P1, RZ, R6, 0x1, RZ, 0xc0, !PT ;  /* 0x0000000106ff7812 */ /* 0x004fda000782c0ff */
[----:B------:R-:W-:Y:S05]  /*33d0*/  @P1 BRA `(.L_x_49) ;  /* 0xfffffffc00981947 */ /* 0x000fea000383ffff */
[----:B------:R-:W-:-:S04]  /*33e0*/  SHF.L.U32 R0, R3, 0x1f, RZ ;  /* 0x0000001f03007819 */ /* 0x000fc800000006ff */
[----:B------:R-:W2:Y:S02]  /*33f0*/  SYNCS.PHASECHK.TRANS64 P0, [UR4+0xf8], R0 ;  /* 0x0000f800ff0075a7 */ /* 0x000ea40008001004 */
[----:B-12---:R-:W-:Y:S05]  /*3400*/  @P0 EXIT ;  /* 0x000000000000094d */ /* 0x006fea0003800000 */
[----:B------:R-:W-:-:S07]  /*3410*/  MOV R0, UR4 ;  /* 0x0000000400007c02 */ /* 0x000fce0008000f00 */
.L_x_50:
[----:B-1----:R-:W-:-:S04]  /*3420*/  SHF.L.U32 R5, R3, 0x1f, RZ ;  /* 0x0000001f03057819 */ /* 0x002fc800000006ff */
[----:B------:R1:W2:Y:S03]  /*3430*/  SYNCS.PHASECHK.TRANS64.TRYWAIT P0, [R0+URZ+0xf8], R5 ;  /* 0x0000f805000075a7 */ /* 0x0002a600080011ff */
[----:B--2---:R-:W-:Y:S05]  /*3440*/  @!P0 NANOSLEEP.SYNCS 0x989680 ;  /* 0x009896800000895d */ /* 0x004fea0003900000 */
[----:B------:R-:W2:Y:S02]  /*3450*/  @!P0 SYNCS.PHASECHK.TRANS64 P0, [R0+URZ+0xf8], R5 ;  /* 0x0000f805000085a7 */ /* 0x000ea400080010ff */
[----:B--2---:R-:W-:Y:S05]  /*3460*/  @P0 EXIT ;  /* 0x000000000000094d */ /* 0x004fea0003800000 */
[----:B------:R-:W-:Y:S05]  /*3470*/  BRA `(.L_x_50) ;  /* 0xfffffffc00e87947 */ /* 0x000fea000383ffff */
.L_x_46:
[----:B------:R-:W-:-:S09]  /*3480*/  UISETP.NE.AND UP0, UPT, UR18, URZ, UPT ;  /* 0x000000ff1200728c */ /* 0x000fd2000bf05270 */
[----:B------:R-:W-:Y:S05]  /*3490*/  BRA.U UP0, `(.L_x_51) ;  /* 0x0000000d003c7547 */ /* 0x000fea000b800000 */
[----:B------:R-:W2:Y:S01]  /*34a0*/  S2UR UR7, SR_CgaCtaId ;  /* 0x00000000000779c3 */ /* 0x000ea20000008800 */
[----:B------:R-:W-:Y:S01]  /*34b0*/  UMOV UR4, 0x40 ;  /* 0x0000004000047882 */ /* 0x000fe20000000000 */
[----:B------:R-:W-:Y:S01]  /*34c0*/  NOP ;  /* 0x0000000000007918 */ /* 0x000fe20000000000 */
[----:B------:R-:W-:Y:S01]  /*34d0*/  UMOV UR6, 0x400 ;  /* 0x0000040000067882 */ /* 0x000fe20000000000 */
[----:B--2---:R-:W-:Y:S02]  /*34e0*/  ULEA UR5, UR7, UR4, 0x18 ;  /* 0x0000000407057291 */ /* 0x004fe4000f8ec0ff */
[----:B------:R-:W-:-:S07]  /*34f0*/  ULEA UR6, UR7, UR6, 0x18 ;  /* 0x0000000607067291 */ /* 0x000fce000f8ec0ff */
[----:B------:R-:W2:Y:S02]  /*3500*/  LDS.U8 R0, [UR5+0x1c] ;  /* 0x00001c05ff007984 */ /* 0x000ea40008000000 */
[----:B--2---:R-:W-:-:S13]  /*3510*/  ISETP.NE.AND P0, PT, R0, RZ, PT ;  /* 0x000000ff0000720c */ /* 0x004fda0003f05270 */
[----:B------:R-:W-:Y:S05]  /*3520*/  @P0 BRA `(.L_x_52) ;  /* 0x0000000000580947 */ /* 0x000fea0003800000 */
[----:B------:R-:W-:-:S13]  /*3530*/  ELECT P0, URZ, PT ;  /* 0x0000000000ff782f */ /* 0x000fda0003800000 */
[----:B------:R-:W-:Y:S05]  /*3540*/  @!P0 BRA `(.L_x_53) ;  /* 0x0000000000608947 */ /* 0x000fea0003800000 */
[----:B------:R-:W-:Y:S01]  /*3550*/  UMOV UR4, 0x10 ;  /* 0x0000001000047882 */ /* 0x000fe20000000000 */
[----:B------:R-:W-:Y:S01]  /*3560*/  HFMA2 R0, -RZ, RZ, 0, 5.9604644775390625e-08 ;  /* 0x00000001ff007431 */ /* 0x000fe200000001ff */
[----:B------:R-:W-:-:S03]  /*3570*/  MOV R2, 0xffff ;  /* 0x0000ffff00027802 */ /* 0x000fc60000000f00 */
[----:B------:R-:W-:Y:S04]  /*3580*/  DEPBAR.LE SB2, 0x36 ;  /* 0x0000ad800000791a */ /* 0x000fe80000000000 */
[----:B------:R-:W2:Y:S02]  /*3590*/  UTCATOMSWS.FIND_AND_SET.ALIGN UP0, UR4, UR4 ;  /* 0x00000004000475e3 */ /* 0x000ea40008000800 */
[----:B--2---:R-:W-:Y:S01]  /*35a0*/  MOV R3, UR4 ;  /* 0x0000000400037c02 */ /* 0x004fe20008000f00 */
[----:B------:R-:W-:Y:S06]  /*35b0*/  BRA.U UP0, `(.L_x_54) ;  /* 0x0000000100187547 */ /* 0x000fec000b800000 */
.L_x_55:
[----:B------:R-:W-:Y:S05]  /*35c0*/  NANOSLEEP 0x64 ;  /* 0x000000640000795d */ /* 0x000fea0003800000 */
[----:B------:R-:W-:-:S05]  /*35d0*/  UMOV UR4, 0x10 ;  /* 0x0000001000047882 */ /* 0x000fca0000000000 */
[----:B------:R-:W-:Y:S04]  /*35e0*/  DEPBAR.LE SB2, 0x36 ;  /* 0x0000ad800000791a */ /* 0x000fe80000000000 */
[----:B------:R-:W2:Y:S02]  /*35f0*/  UTCATOMSWS.FIND_AND_SET.ALIGN UP0, UR4, UR4 ;  /* 0x00000004000475e3 */ /* 0x000ea40008000800 */
[----:B--2---:R-:W-:Y:S01]  /*3600*/  MOV R3, UR4 ;  /* 0x0000000400037c02 */ /* 0x004fe20008000f00 */
[----:B------:R-:W-:Y:S05]  /*3610*/  BRA.U !UP0, `(.L_x_55) ;  /* 0xfffffffd08e87547 */ /* 0x000fea000b83ffff */
.L_x_54:
[-C--:B------:R-:W-:Y:S02]  /*3620*/  SHF.L.U32 R2, R2, R3.reuse, RZ ;  /* 0x0000000302027219 */ /* 0x080fe400000006ff */
[----:B------:R-:W-:Y:S01]  /*3630*/  SHF.L.U32 R0, R0, R3, RZ ;  /* 0x0000000300007219 */ /* 0x000fe200000006ff */
[----:B------:R-:W-:Y:S02]  /*3640*/  IMAD.SHL.U32 R3, R3, 0x20, RZ ;  /* 0x0000002003037824 */ /* 0x000fe400078e00ff */
[----:B------:R2:W-:Y:S04]  /*3650*/  ATOMS.OR RZ, [UR5+0x14], R2 ;  /* 0x00001402ffff798c */ /* 0x0005e8000b000005 */
[----:B------:R2:W-:Y:S04]  /*3660*/  ATOMS.OR RZ, [UR5+0x18], R0 ;  /* 0x00001800ffff798c */ /* 0x0005e8000b000005 */
[----:B------:R2:W-:Y:S01]  /*3670*/  STS [UR6+0x140], R3 ;  /* 0x00014003ff007988 */ /* 0x0005e20008000806 */
[----:B------:R-:W-:Y:S05]  /*3680*/  BRA `(.L_x_53) ;  /* 0x0000000000107947 */ /* 0x000fea0003800000 */
.L_x_52:
[----:B------:R-:W-:Y:S02]  /*3690*/  MOV R0, 0xffffffff ;  /* 0xffffffff00007802 */ /* 0x000fe40000000f00 */
[----:B------:R-:W-:-:S03]  /*36a0*/  MOV R2, 0x36d0 ;  /* 0x000036d000027802 */ /* 0x000fc60000000f00 */
[----:B------:R2:W-:Y:S04]  /*36b0*/  STS [UR6+0x140], R0 ;  /* 0x00014000ff007988 */ /* 0x0005e80008000806 */
[----:B-12--5:R-:W-:Y:S05]  /*36c0*/  CALL.REL.NOINC `($__internal_1_$__cuda_sm10x_tcgen05_guardrail_trap_phase_invalid_during_alloc) ;  /* 0x0000006800887944 */ /* 0x026fea0003c00000 */
.L_x_53:
[----:B------:R-:W-:Y:S05]  /*36d0*/  WARPSYNC.ALL ;  /* 0x0000000000007948 */ /* 0x000fea0003800000 */
[----:B------:R-:W3:Y:S01]  /*36e0*/  S2UR UR4, SR_CgaCtaId ;  /* 0x00000000000479c3 */ /* 0x000ee20000008800 */
[----:B------:R-:W-:Y:S01]  /*36f0*/  UMOV UR19, 0x400 ;  /* 0x0000040000137882 */ /* 0x000fe20000000000 */
[----:B------:R-:W-:-:S06]  /*3700*/  NOP ;  /* 0x0000000000007918 */ /* 0x000fcc0000000000 */
[----:B------:R-:W-:Y:S06]  /*3710*/  BAR.ARV 0x6, 0xa0 ;  /* 0x0182800000007b1d */ /* 0x000fec0000002000 */
[----:B------:R-:W4:Y:S01]  /*3720*/  LDCU UR5, c[0x0][0x390] ;  /* 0x00007200ff0577ac */ /* 0x000f220008000800 */
[----:B------:R-:W-:Y:S01]  /*3730*/  IMAD.MOV.U32 R8, RZ, RZ, 0x1 ;  /* 0x00000001ff087424 */ /* 0x000fe200078e00ff */
[----:B------:R-:W1:Y:S01]  /*3740*/  LDCU UR6, c[0x0][0x390] ;  /* 0x00007200ff0677ac */ /* 0x000e620008000800 */
[----:B------:R-:W-:Y:S01]  /*3750*/  UMOV UR22, URZ ;  /* 0x000000ff00167c82 */ /* 0x000fe20008000000 */
[----:B------:R-:W-:Y:S01]  /*3760*/  UMOV UR16, URZ ;  /* 0x000000ff00107c82 */ /* 0x000fe20008000000 */
[----:B---3--:R-:W-:Y:S01]  /*3770*/  ULEA UR19, UR4, UR19, 0x18 ;  /* 0x0000001304137291 */ /* 0x008fe2000f8ec0ff */
[----:B------:R-:W-:Y:S01]  /*3780*/  UMOV UR26, 0x0 ;  /* 0x00000000001a7882 */ /* 0x000fe20000000000 */
[----:B------:R-:W-:-:S02]  /*3790*/  UMOV UR27, 0x8218010 ;  /* 0x08218010001b7882 */ /* 0x000fc40000000000 */
[----:B------:R-:W-:Y:S01]  /*37a0*/  UIADD3 UR21, UPT, UPT, UR19, 0x8400, URZ ;  /* 0x0000840013157890 */ /* 0x000fe2000fffe0ff */
[----:B------:R-:W-:Y:S01]  /*37b0*/  UMOV UR24, 0x0 ;  /* 0x0000000000187882 */ /* 0x000fe20000000000 */
[----:B------:R-:W-:Y:S01]  /*37c0*/  UMOV UR25, 0x8218010 ;  /* 0x0821801000197882 */ /* 0x000fe20000000000 */
[----:B----4-:R-:W-:Y:S02]  /*37d0*/  UIADD3 UR5, UPT, UPT, UR5, 0x3f, URZ ;  /* 0x0000003f05057890 */ /* 0x010fe4000fffe0ff */
[----:B------:R-:W2:Y:S01]  /*37e0*/  LDS R9, [UR19+0x140] ;  /* 0x00014013ff097984 */ /* 0x000ea20008000800 */
[----:B------:R-:W-:Y:S02]  /*37f0*/  USHF.R.U32.HI UR21, URZ, 0x4, UR21 ;  /* 0x00000004ff157899 */ /* 0x000fe40008011615 */
[----:B------:R-:W-:Y:S02]  /*3800*/  USHF.R.S32.HI UR4, URZ, 0x1f, UR5 ;  /* 0x0000001fff047899 */ /* 0x000fe40008011405 */
[----:B------:R-:W-:-:S02]  /*3810*/  ULOP3.LUT UR21, UR21, 0x3fff, URZ, 0xc0, !UPT ;  /* 0x00003fff15157892 */ /* 0x000fc4000f8ec0ff */
[----:B------:R-:W-:Y:S02]  /*3820*/  ULEA.HI UR4, UR4, UR5, URZ, 0x6 ;  /* 0x0000000504047291 */ /* 0x000fe4000f8f30ff */
[----:B------:R-:W-:Y:S02]  /*3830*/  UIADD3 UR5, UPT, UPT, UR19, 0x20400, URZ ;  /* 0x0002040013057890 */ /* 0x000fe4000fffe0ff */
[----:B------:R-:W-:Y:S02]  /*3840*/  USHF.R.S32.HI UR28, URZ, 0x6, UR4 ;  /* 0x00000006ff1c7899 */ /* 0x000fe40008011404 */
[----:B------:R-:W-:Y:S02]  /*3850*/  UIADD3 UR4, UPT, UPT, UR19, 0xf8, URZ ;  /* 0x000000f813047890 */ /* 0x000fe4000fffe0ff */
[----:B------:R-:W-:Y:S02]  /*3860*/  UISETP.LT.AND UP0, UPT, UR28, 0x1, UPT ;  /* 0x000000011c00788c */ /* 0x000fe4000bf01270 */
[----:B------:R-:W-:-:S02]  /*3870*/  USHF.R.U32.HI UR5, URZ, 0x4, UR5 ;  /* 0x00000004ff057899 */ /* 0x000fc40008011605 */
[----:B------:R-:W-:Y:S02]  /*3880*/  USEL UR30, UR28, 0x1, !UP0 ;  /* 0x000000011c1e7887 */ /* 0x000fe4000c000000 */
[----:B------:R-:W-:Y:S02]  /*3890*/  UPRMT UR29, URZ, 0x654, UR4 ;  /* 0x00000654ff1d7896 */ /* 0x000fe40008000004 */
[----:B------:R-:W-:Y:S02]  /*38a0*/  ULOP3.LUT UR20, UR5, 0x3fff, URZ, 0xc0, !UPT ;  /* 0x00003fff05147892 */ /* 0x000fe4000f8ec0ff */
[----:B------:R-:W-:Y:S02]  /*38b0*/  UIADD3 UR30, UPT, UPT, -UR30, URZ, URZ ;  /* 0x000000ff1e1e7290 */ /* 0x000fe4000fffe1ff */
[----:B-1----:R-:W-:Y:S01]  /*38c0*/  UISETP.GE.AND UP4, UPT, UR6, 0x1, UPT ;  /* 0x000000010600788c */ /* 0x002fe2000bf86270 */
[C---:B--2---:R-:W-:Y:S01]  /*38d0*/  VIADD R3, R9.reuse, 0x80 ;  /* 0x0000008009037836 */ /* 0x044fe20000000000 */
[----:B------:R-:W-:-:S04]  /*38e0*/  LOP3.LUT R2, R9, 0xffff, RZ, 0xc0, !PT ;  /* 0x0000ffff09027812 */ /* 0x000fc800078ec0ff */
[----:B------:R-:W-:-:S05]  /*38f0*/  LOP3.LUT R3, R3, 0xffff, RZ, 0xc0, !PT ;  /* 0x0000ffff03037812 */ /* 0x000fca00078ec0ff */
[----:B------:R1:W-:Y:S02]  /*3900*/  STL.64 [R1], R2 ;  /* 0x0000000201007387 */ /* 0x0003e40000100a00 */
[----:B-1----:R-:W-:-:S07]  /*3910*/  CS2R R2, SRZ ;  /* 0x0000000000027805 */ /* 0x002fce000001ff00 */
.L_x_62:
[----:B-1----:R-:W-:-:S04]  /*3920*/  SHF.L.U32 R5, R3, 0x1f, RZ ;  /* 0x0000001f03057819 */ /* 0x002fc800000006ff */
[----:B------:R-:W1:Y:S02]  /*3930*/  SYNCS.PHASECHK.TRANS64.TRYWAIT P0, [UR19+0xf0], R5 ;  /* 0x0000f005ff0075a7 */ /* 0x000e640008001113 */
[----:B-12-4-:R-:W-:Y:S05]  /*3940*/  @!P0 BRA `(.L_x_56) ;  /* 0x0000006000988947 */ /* 0x016fea0003800000 */
.L_x_138:
[----:B-1----:R-:W1:Y:S01]  /*3950*/  LDS.128 R4, [UR19+0x130] ;  /* 0x00013013ff047984 */ /* 0x002e620008000c00 */
[----:B------:R-:W-:Y:S01]  /*3960*/  ULEA UR23, UR22, UR19, 0x3 ;  /* 0x0000001316177291 */ /* 0x000fe2000f8e18ff */
[----:B------:R-:W-:Y:S01]  /*3970*/  SHF.L.U32 R0, R8, 0x1f, RZ ;  /* 0x0000001f08007819 */ /* 0x000fe200000006ff */
[----:B------:R-:W-:Y:S01]  /*3980*/  @!PT LDS RZ, [RZ] ;  /* 0x00000000fffff984 */ /* 0x000fe20000000800 */
[----:B------:R-:W-:Y:S01]  /*3990*/  @!PT LDS RZ, [RZ] ;  /* 0x00000000fffff984 */ /* 0x000fe20000000800 */
[----:B------:R-:W-:Y:S01]  /*39a0*/  @!PT LDS RZ, [RZ] ;  /* 0x00000000fffff984 */ /* 0x000fe20000000800 */
[----:B------:R-:W-:Y:S01]  /*39b0*/  @!PT LDS RZ, [RZ] ;  /* 0x00000000fffff984 */ /* 0x000fe20000000800 */
[----:B------:R2:W-:Y:S06]  /*39c0*/  MEMBAR.ALL.CTA ;  /* 0x0000000000007992 */ /* 0x0005ec0000008000 */
[----:B--2---:R-:W2:Y:S02]  /*39d0*/  FENCE.VIEW.ASYNC.S ;  /* 0x00000000000073c6 */ /* 0x004ea40000000000 */
[----:B--2---:R-:W-:Y:S01]  /*39e0*/  SYNCS.ARRIVE.TRANS64.RED.A1T0 RZ, [UR29], RZ ;  /* 0x000000ffffff79a7 */ /* 0x004fe2000810041d */
[----:B------:R-:W2:Y:S01]  /*39f0*/  SYNCS.PHASECHK.TRANS64.TRYWAIT P0, [UR23+0x110], R0 ;  /* 0x00011000ff0075a7 */ /* 0x000ea20008001117 */
[----:B-1----:R-:W-:Y:S01]  /*3a00*/  LOP3.LUT P2, RZ, R6, 0x1, RZ, 0xc0, !PT ;  /* 0x0000000106ff7812 */ /* 0x002fe2000784c0ff */
[----:B--2---:R-:W-:-:S12]  /*3a10*/  @!P0 BRA `(.L_x_57) ;  /* 0x00000060007c8947 */ /* 0x004fd80003800000 */
.L_x_140:
[----:B------:R-:W-:Y:S05]  /*3a20*/  BRA.U !UP4, `(.L_x_58) ;  /* 0x000000010cc87547 */ /* 0x000fea000b800000 */
[----:B-1----:R-:W-:Y:S01]  /*3a30*/  IMAD.U32 R0, RZ, RZ, UR22 ;  /* 0x00000016ff007e24 */ /* 0x002fe2000f8e00ff */
[----:B------:R-:W-:-:S04]  /*3a40*/  ULEA UR4, UR16, UR19, 0x3 ;  /* 0x0000001310047291 */ /* 0x000fc8000f8e18ff */
[----:B------:R-:W-:Y:S02]  /*3a50*/  LEA R4, R0, R1, 0x2 ;  /* 0x0000000100047211 */ /* 0x000fe400078e10ff */
[----:B------:R-:W-:-:S04]  /*3a60*/  SHF.L.U32 R0, R2, 0x1f, RZ ;  /* 0x0000001f02007819 */ /* 0x000fc800000006ff */
[----:B------:R-:W5:Y:S01]  /*3a70*/  LDL R4, [R4] ;  /* 0x0000000004047983 */ /* 0x000f620000100800 */
[----:B------:R1:W2:Y:S01]  /*3a80*/  SYNCS.PHASECHK.TRANS64.TRYWAIT P1, [UR4], R0 ;  /* 0x00000000ff0075a7 */ /* 0x0002a20008021104 */
[----:B------:R-:W-:Y:S01]  /*3a90*/  UPLOP3.LUT UP2, UPT, UPT, UPT, UPT, 0x40, 0x4 ;  /* 0x000000000004789c */ /* 0x000fe20003f4e870 */
[----:B------:R-:W-:Y:S01]  /*3aa0*/  UMOV UR18, UR30 ;  /* 0x0000001e00127c82 */ /* 0x000fe20008000000 */
[----:B------:R-:W-:Y:S01]  /*3ab0*/  UMOV UR17, UR28 ;  /* 0x0000001c00117c82 */ /* 0x000fe20008000000 */
[----:B------:R-:W-:-:S08]  /*3ac0*/  UMOV UR5, UR16 ;  /* 0x0000001000057c82 */ /* 0x000fd00008000000 */
.L_x_61:
[----:B------:R-:W-:Y:S02]  /*3ad0*/  UIADD3 UR18, UPT, UPT, UR18, 0x1, URZ ;  /* 0x0000000112127890 */ /* 0x000fe4000fffe0ff */
[----:B------:R-:W-:Y:S02]  /*3ae0*/  ULEA UR15, UR5, UR19, 0x3 ;  /* 0x00000013050f7291 */ /* 0x000fe4000f8e18ff */
[----:B------:R-:W-:Y:S01]  /*3af0*/  UISETP.NE.AND UP3, UPT, UR18, URZ, UPT ;  /* 0x000000ff1200728c */ /* 0x000fe2000bf65270 */
[----:B--234-:R-:W-:Y:S10]  /*3b00*/  @P1 BRA `(.L_x_59) ;  /* 0x00000000000c1947 */ /* 0x01cff40003800000 */
[----:B------:R-:W-:Y:S04]  /*3b10*/  SHF.L.U32 R5, R2, 0x1f, RZ ;  /* 0x0000001f02057819 */ /* 0x000fe800000006ff */
[----:B------:R-:W2:Y:S02]  /*3b20*/  SYNCS.PHASECHK.TRANS64.TRYWAIT P0, [UR15], R5 ;  /* 0x00000005ff0075a7 */ /* 0x000ea4000800110f */
[----:B--2---:R-:W-:Y:S05]  /*3b30*/  @!P0 BRA `(.L_x_60) ;  /* 0x00000060004c8947 */ /* 0x004fea0003800000 */
.L_x_59:
[----:B------:R-:W-:Y:S01]  /*3b40*/  UISETP.NE.AND UP0, UPT, UR17, 0x1, UPT ;  /* 0x000000011100788c */ /* 0x000fe2000bf05270 */
[----:B------:R-:W-:Y:S01]  /*3b50*/  PLOP3.LUT P1, PT, PT, PT, PT, 0x80, 0x8 ;  /* 0x000000000008781c */ /* 0x000fe20003f2f070 */
[----:B------:R-:W-:Y:S02]  /*3b60*/  UIADD3 UR4, UPT, UPT, UR5, 0x1, URZ ;  /* 0x0000000105047890 */ /* 0x000fe4000fffe0ff */
[----:B------:R-:W-:Y:S02]  /*3b70*/  ULEA UR10, UR5, UR21, 0x9 ;  /* 0x00000015050a7291 */ /* 0x000fe4000f8e48ff */
[----:B------:R-:W-:Y:S01]  /*3b80*/  UISETP.NE.AND UP1, UPT, UR4, 0xc, UPT ;  /* 0x0000000c0400788c */ /* 0x000fe2000bf25270 */
[----:B------:R-:W-:Y:S01]  /*3b90*/  PLOP3.LUT P0, PT, PT, PT, UP0, 0x80, 0x8 ;  /* 0x000000000008781c */ /* 0x000fe20003f0f008 */
[----:B------:R-:W-:Y:S02]  /*3ba0*/  ULEA UR8, UR5, UR20, 0x9 ;  /* 0x0000001405087291 */ /* 0x000fe4000f8e48ff */
[----:B------:R-:W-:Y:S02]  /*3bb0*/  USEL UR6, URZ, 0x1, UP1 ;  /* 0x00000001ff067887 */ /* 0x000fe40008800000 */
[----:B------:R-:W-:Y:S02]  /*3bc0*/  USEL UR16, UR4, URZ, UP1 ;  /* 0x000000ff04107287 */ /* 0x000fe40008800000 */
[----:B------:R-:W-:Y:S02]  /*3bd0*/  UIADD3 UR12, UPT, UPT, UR10, 0x100, URZ ;  /* 0x000001000a0c7890 */ /* 0x000fe4000fffe0ff */
[----:B------:R-:W-:Y:S01]  /*3be0*/  @UP0 ULEA UR4, UR16, UR19, 0x3 ;  /* 0x0000001310040291 */ /* 0x000fe2000f8e18ff */
[----:B------:R-:W-:Y:S01]  /*3bf0*/  LOP3.LUT R2, R2, UR6, RZ, 0x3c, !PT ;  /* 0x0000000602027c12 */ /* 0x000fe2000f8e3cff */
[----:B------:R-:W-:Y:S01]  /*3c00*/  UIADD3 UR6, UPT, UPT, UR8, 0x100, URZ ;  /* 0x0000010008067890 */ /* 0x000fe2000fffe0ff */
[----:B------:R-:W-:Y:S02]  /*3c10*/  UMOV UR11, 0x40004040 ;  /* 0x40004040000b7882 */ /* 0x000fe40000000000 */
[----:B-1----:R-:W-:Y:S01]  /*3c20*/  @P0 SHF.L.U32 R0, R2, 0x1f, RZ ;  /* 0x0000001f02000819 */ /* 0x002fe200000006ff */
[----:B------:R-:W-:Y:S01]  /*3c30*/  UMOV UR9, 0x40004040 ;  /* 0x4000404000097882 */ /* 0x000fe20000000000 */
[----:B------:R-:W-:Y:S01]  /*3c40*/  UMOV UR13, 0x40004040 ;  /* 0x40004040000d7882 */ /* 0x000fe20000000000 */
[----:B------:R-:W-:Y:S01]  /*3c50*/  UMOV UR7, 0x40004040 ;  /* 0x4000404000077882 */ /* 0x000fe20000000000 */
[----:B------:R3:W4:Y:S01]  /*3c60*/  @P0 SYNCS.PHASECHK.TRANS64.TRYWAIT P1, [UR4], R0 ;  /* 0x00000000ff0005a7 */ /* 0x0007220008021104 */
[----:B------:R-:W-:Y:S11]  /*3c70*/  ELECT P0, URZ, PT ;  /* 0x0000000000ff782f */ /* 0x000ff60003800000 */
[----:B------:R-:W-:Y:S02]  /*3c80*/  @!UPT UIADD3 URZ, UPT, UPT, URZ, URZ, URZ ;  /* 0x000000fffffff290 */ /* 0x000fe4000fffe0ff */
[C---:B-----5:R-:W-:Y:S02]  /*3c90*/  @P0 R2UR.BROADCAST UR5, R4.reuse ;  /* 0x00000000040502ca */ /* 0x060fe400008e0000 */
[----:B------:R-:W-:Y:S11]  /*3ca0*/  ELECT P0, URZ, PT ;  /* 0x0000000000ff782f */ /* 0x000ff60003800000 */
[----:B------:R-:W-:Y:S02]  /*3cb0*/  @!UPT UIADD3 URZ, UPT, UPT, URZ, URZ, URZ ;  /* 0x000000fffffff290 */ /* 0x000fe4000fffe0ff */
[----:B------:R-:W-:Y:S01]  /*3cc0*/  @P0 R2UR.BROADCAST UR14, R4 ;  /* 0x00000000040e02ca */ /* 0x000fe200008e0000 */
[----:B------:R-:W-:Y:S02]  /*3cd0*/  UIADD3 UR4, UPT, UPT, UR15, 0x60, URZ ;  /* 0x000000600f047890 */ /* 0x000fe4000fffe0ff */
[----:B------:R-:W-:Y:S01]  /*3ce0*/  UIADD3 UR17, UPT, UPT, UR17, -0x1, URZ ;  /* 0xffffffff11117890 */ /* 0x000fe2000fffe0ff */
[----:B------:R1:W-:Y:S01]  /*3cf0*/  UTCQMMA gdesc[UR10], gdesc[UR8], tmem[UR5], tmem[UR26], idesc[UR27], UP2 ;  /* 0x00ff1a080a0075ea */ /* 0x0003e20009000305 */
[----:B------:R-:W-:Y:S08]  /*3d00*/  UPLOP3.LUT UP2, UPT, UPT, UPT, UPT, 0x80, 0x8 ;  /* 0x000000000008789c */ /* 0x000ff00003f4f070 */
[----:B------:R3:W-:Y:S01]  /*3d10*/  UTCQMMA gdesc[UR12], gdesc[UR6], tmem[UR14], tmem[UR24], idesc[UR25], UPT ;  /* 0x00ff18060c0075ea */ /* 0x0007e2000b80030e */
[----:B------:R3:W-:Y:S01]  /*3d20*/  UTCBAR [UR4], URZ ;  /* 0x000000ff040073e9 */ /* 0x0007e200080000ff */
[----:B-1----:R-:W-:Y:S01]  /*3d30*/  UMOV UR5, UR16 ;  /* 0x0000001000057c82 */ /* 0x002fe20008000000 */
[----:B------:R-:W-:Y:S05]  /*3d40*/  BRA.U UP3, `(.L_x_61) ;  /* 0xfffffffd03607547 */ /* 0x000fea000b83ffff */
.L_x_58:
[----:B---3--:R-:W-:Y:S01]  /*3d50*/  UIADD3 UR4, UPT, UPT, UR22, 0x1, URZ ;  /* 0x0000000116047890 */ /* 0x008fe2000fffe0ff */
[----:B------:R-:W-:Y:S01]  /*3d60*/  LOP3.LUT R3, R3, 0x1, RZ, 0x3c, !PT ;  /* 0x0000000103037812 */ /* 0x000fe200078e3cff */
[----:B------:R-:W-:Y:S02]  /*3d70*/  UIADD3 UR5, UPT, UPT, UR23, 0x100, URZ ;  /* 0x0000010017057890 */ /* 0x000fe4000fffe0ff */
[----:B------:R-:W-:-:S04]  /*3d80*/  UISETP.NE.AND UP0, UPT, UR4, 0x2, UPT ;  /* 0x000000020400788c */ /* 0x000fc8000bf05270 */
[----:B------:R-:W-:Y:S02]  /*3d90*/  USEL UR6, URZ, 0x1, UP0 ;  /* 0x00000001ff067887 */ /* 0x000fe40008000000 */
[----:B------:R-:W-:Y:S01]  /*3da0*/  USEL UR22, UR4, URZ, UP0 ;  /* 0x000000ff04167287 */ /* 0x000fe20008000000 */
[----:B------:R2:W-:Y:S03]  /*3db0*/  UTCBAR [UR5], URZ ;  /* 0x000000ff050073e9 */ /* 0x0005e600080000ff */
[----:B------:R-:W-:Y:S01]  /*3dc0*/  LOP3.LUT R8, R8, UR6, RZ, 0x3c, !PT ;  /* 0x0000000608087c12 */ /* 0x000fe2000f8e3cff */
[----:B------:R-:W-:Y:S07]  /*3dd0*/  @P2 BRA `(.L_x_62) ;  /* 0xfffffff800d02947 */ /* 0x000fee000383ffff */
[----:B------:R-:W3:Y:S01]  /*3de0*/  S2UR UR6, SR_CgaCtaId ;  /* 0x00000000000679c3 */ /* 0x000ee20000008800 */
[----:B------:R-:W-:Y:S01]  /*3df0*/  ELECT P0, URZ, PT ;  /* 0x0000000000ff782f */ /* 0x000fe20003800000 */
[----:B-1----:R-:W-:Y:S01]  /*3e00*/  IMAD.MOV.U32 R0, RZ, RZ, 0x1 ;  /* 0x00000001ff007424 */ /* 0x002fe200078e00ff */
[----:B------:R-:W-:Y:S01]  /*3e10*/  UIADD3 UR19, UPT, UPT, UR19, 0x110, URZ ;  /* 0x0000011013137890 */ /* 0x000fe2000fffe0ff */
[----:B------:R-:W-:Y:S01]  /*3e20*/  SHF.L.U32 R3, R8, 0x1f, RZ ;  /* 0x0000001f08037819 */ /* 0x000fe200000006ff */
[----:B------:R-:W-:-:S03]  /*3e30*/  UMOV UR4, 0x40 ;  /* 0x0000004000047882 */ /* 0x000fc60000000000 */
[----:B------:R-:W-:Y:S01]  /*3e40*/  UVIRTCOUNT.DEALLOC.SMPOOL 0x80 ;  /* 0x000000800000784c */ /* 0x000fe20000000000 */
[----:B---3--:R-:W-:Y:S02]  /*3e50*/  ULEA UR6, UR6, UR4, 0x18 ;  /* 0x0000000406067291 */ /* 0x008fe4000f8ec0ff */
[----:B------:R-:W-:-:S07]  /*3e60*/  ULEA UR4, UR22, UR19, 0x3 ;  /* 0x0000001316047291 */ /* 0x000fce000f8e18ff */
[----:B------:R1:W-:Y:S02]  /*3e70*/  @P0 STS.U8 [UR6+0x1c], R0 ;  /* 0x00001c00ff000988 */ /* 0x0003e40008000006 */
[----:B------:R-:W3:Y:S02]  /*3e80*/  SYNCS.PHASECHK.TRANS64.TRYWAIT P0, [UR4], R3 ;  /* 0x00000003ff0075a7 */ /* 0x000ee40008001104 */
[----:B-1-3--:R-:W-:Y:S05]  /*3e90*/  @!P0 BRA `(.L_x_63) ;  /* 0x0000005c008c8947 */ /* 0x00afea0003800000 */
.L_x_143:
[----:B------:R-:W-:-:S04]  /*3ea0*/  UIADD3 UR4, UPT, UPT, UR22, 0x1, URZ ;  /* 0x0000000116047890 */ /* 0x000fc8000fffe0ff */
[----:B------:R-:W-:-:S04]  /*3eb0*/  UISETP.NE.AND UP0, UPT, UR4, 0x2, UPT ;  /* 0x000000020400788c */ /* 0x000fc8000bf05270 */
[----:B--2---:R-:W-:Y:S02]  /*3ec0*/  USEL UR5, URZ, 0x1, UP0 ;  /* 0x00000001ff057887 */ /* 0x004fe40008000000 */
[----:B------:R-:W-:-:S04]  /*3ed0*/  USEL UR4, UR4, URZ, UP0 ;  /* 0x000000ff04047287 */ /* 0x000fc80008000000 */
[----:B------:R-:W-:Y:S01]  /*3ee0*/  ULEA UR4, UR4, UR19, 0x3 ;  /* 0x0000001304047291 */ /* 0x000fe2000f8e18ff */
[----:B-1----:R-:W-:-:S04]  /*3ef0*/  LOP3.LUT R3, R8, UR5, RZ, 0x3c, !PT ;  /* 0x0000000508037c12 */ /* 0x002fc8000f8e3cff */
[----:B------:R-:W-:-:S04]  /*3f00*/  SHF.L.U32 R3, R3, 0x1f, RZ ;  /* 0x0000001f03037819 */ /* 0x000fc800000006ff */
[----:B------:R-:W1:Y:S02]  /*3f10*/  SYNCS.PHASECHK.TRANS64.TRYWAIT P0, [UR4], R3 ;  /* 0x00000003ff0075a7 */ /* 0x000e640008001104 */
[----:B-1----:R-:W-:Y:S05]  /*3f20*/  @!P0 BRA `(.L_x_64) ;  /* 0x0000005c00808947 */ /* 0x002fea0003800000 */
.L_x_145:
[----:B------:R-:W-:Y:S01]  /*3f30*/  NOP ;  /* 0x0000000000007918 */ /* 0x000fe20000000000 */
[----:B-1----:R-:W1:Y:S01]  /*3f40*/  LDS R0, [UR6+0x14] ;  /* 0x00001406ff007984 */ /* 0x002e620008000800 */
[----:B------:R-:W-:Y:S01]  /*3f50*/  LOP3.LUT R2, R9, 0xffff, RZ, 0xc0, !PT ;  /* 0x0000ffff09027812 */ /* 0x000fe200078ec0ff */
[----:B------:R-:W-:Y:S02]  /*3f60*/  IMAD.MOV.U32 R3, RZ, RZ, 0xffff ;  /* 0x0000ffffff037424 */ /* 0x000fe400078e00ff */
[----:B------:R-:W-:Y:S01]  /*3f70*/  IMAD.MOV.U32 R5, RZ, RZ, 0x1 ;  /* 0x00000001ff057424 */ /* 0x000fe200078e00ff */
[----:B------:R-:W-:-:S04]  /*3f80*/  SHF.R.U32.HI R2, RZ, 0x5, R2 ;  /* 0x00000005ff027819 */ /* 0x000fc80000011602 */
[-C--:B------:R-:W-:Y:S02]  /*3f90*/  SHF.L.U32 R3, R3, R2.reuse, RZ ;  /* 0x0000000203037219 */ /* 0x080fe400000006ff */
[----:B------:R-:W-:Y:S02]  /*3fa0*/  SHF.L.U32 R5, R5, R2, RZ ;  /* 0x0000000205057219 */ /* 0x000fe400000006ff */
[----:B-1----:R-:W-:-:S04]  /*3fb0*/  LOP3.LUT R0, R0, R3, RZ, 0xc0, !PT ;  /* 0x0000000300007212 */ /* 0x002fc800078ec0ff */
[----:B------:R-:W-:-:S13]  /*3fc0*/  ISETP.NE.AND P0, PT, R0, R3, PT ;  /* 0x000000030000720c */ /* 0x000fda0003f05270 */
[----:B------:R-:W-:Y:S05]  /*3fd0*/  @P0 BRA `(.L_x_65) ;  /* 0x00000000005c0947 */ /* 0x000fea0003800000 */
[----:B------:R-:W1:Y:S02]  /*3fe0*/  LDS R0, [UR6+0x18] ;  /* 0x00001806ff007984 */ /* 0x000e640008000800 */
[----:B-1----:R-:W-:-:S04]  /*3ff0*/  LOP3.LUT R0, R0, R5, RZ, 0xc0, !PT ;  /* 0x0000000500007212 */ /* 0x002fc800078ec0ff */
[----:B------:R-:W-:-:S13]  /*4000*/  ISETP.NE.AND P0, PT, R0, R5, PT ;  /* 0x000000050000720c */ /* 0x000fda0003f05270 */
[----:B------:R-:W-:Y:S05]  /*4010*/  @P0 BRA `(.L_x_66) ;  /* 0x0000000000400947 */ /* 0x000fea0003800000 */
[----:B------:R-:W-:Y:S01]  /*4020*/  R2UR UR4, R3 ;  /* 0x00000000030472ca */ /* 0x000fe200000e0000 */
[----:B------:R-:W1:Y:S01]  /*4030*/  S2R R2, SR_LANEID ;  /* 0x0000000000027919 */ /* 0x000e620000000000 */
[----:B------:R-:W-:-:S04]  /*4040*/  LOP3.LUT R5, RZ, R5, RZ, 0x33, !PT ;  /* 0x00000005ff057212 */ /* 0x000fc800078e33ff */
[----:B------:R-:W2:Y:S07]  /*4050*/  REDUX UR7, R5 ;  /* 0x00000000050773c4 */ /* 0x000eae0000000000 */
[----:B------:R-:W-:-:S03]  /*4060*/  ULOP3.LUT UR5, URZ, UR4, URZ, 0x33, !UPT ;  /* 0x00000004ff057292 */ /* 0x000fc6000f8e33ff */
[----:B------:R-:W-:Y:S02]  /*4070*/  VOTEU.ANY UR4, UPT, PT ;  /* 0x0000000000047886 */ /* 0x000fe400038e0100 */
[----:B------:R-:W-:Y:S01]  /*4080*/  UFLO.U32 UR4, UR4 ;  /* 0x00000004000472bd */ /* 0x000fe200080e0000 */
[----:B------:R-:W-:-:S04]  /*4090*/  IMAD.U32 R0, RZ, RZ, UR5 ;  /* 0x00000005ff007e24 */ /* 0x000fc8000f8e00ff */
[----:B------:R-:W3:Y:S02]  /*40a0*/  REDUX UR8, R0 ;  /* 0x00000000000873c4 */ /* 0x000ee40000000000 */
[----:B------:R1:W-:Y:S02]  /*40b0*/  UTCATOMSWS.AND URZ, UR5 ;  /* 0x0000000500ff79e3 */ /* 0x0003e40008000000 */
[----:B-1----:R-:W-:Y:S01]  /*40c0*/  ISETP.EQ.U32.AND P0, PT, R2, UR4, PT ;  /* 0x0000000402007c0c */ /* 0x002fe2000bf02070 */
[----:B--2---:R-:W-:Y:S02]  /*40d0*/  IMAD.U32 R2, RZ, RZ, UR7 ;  /* 0x00000007ff027e24 */ /* 0x004fe4000f8e00ff */
[----:B---3--:R-:W-:-:S10]  /*40e0*/  IMAD.U32 R3, RZ, RZ, UR8 ;  /* 0x00000008ff037e24 */ /* 0x008fd4000f8e00ff */
[----:B------:R1:W-:Y:S04]  /*40f0*/  @P0 ATOMS.AND RZ, [UR6+0x14], R3 ;  /* 0x00001403ffff098c */ /* 0x0003e8000a800006 */
[----:B------:R1:W-:Y:S01]  /*4100*/  @P0 ATOMS.AND RZ, [UR6+0x18], R2 ;  /* 0x00001802ffff098c */ /* 0x0003e2000a800006 */
[----:B------:R-:W-:Y:S05]  /*4110*/  BRA `(.L_x_67) ;  /* 0x0000000000147947 */ /* 0x000fea0003800000 */
.L_x_66:
[----:B------:R-:W-:Y:S02]  /*4120*/  MOV R2, 0x4140 ;  /* 0x0000414000027802 */ /* 0x000fe40000000f00 */
[----:B----45:R-:W-:Y:S05]  /*4130*/  CALL.REL.NOINC `($__internal_0_$__cuda_sm10x_tcgen05_guardrail_trap_col_being_dealloced_not_returned_by_alloc) ;  /* 0x0000005c00e07944 */ /* 0x030fea0003c00000 */
[----:B------:R-:W-:Y:S05]  /*4140*/  BRA `(.L_x_67) ;  /* 0x0000000000087947 */ /* 0x000fea0003800000 */
.L_x_65:
[----:B------:R-:W-:Y:S02]  /*4150*/  MOV R2, 0x4170 ;  /* 0x0000417000027802 */ /* 0x000fe40000000f00 */
[----:B----45:R-:W-:Y:S05]  /*4160*/  CALL.REL.NOINC `($__internal_2_$__cuda_sm10x_tcgen05_guardrail_trap_unallocated_columns_being_dealloced) ;  /* 0x0000005c00ec7944 */ /* 0x030fea0003c00000 */
.L_x_67:
[----:B------:R-:W-:Y:S01]  /*4170*/  NOP ;  /* 0x0000000000007918 */ /* 0x000fe20000000000 */
[----:B------:R-:W-:Y:S05]  /*4180*/  EXIT ;  /* 0x000000000000794d */ /* 0x000fea0003800000 */
.L_x_51:
[----:B------:R-:W2:Y:S01]  /*4190*/  LDCU UR5, c[0x0][0x384] ;  /* 0x00007080ff0577ac */ /* 0x000ea20008000800 */
[----:B------:R-:W-:Y:S02]  /*41a0*/  UISETP.NE.OR UP0, UPT, UR18, 0x3, !UP3 ;  /* 0x000000031200788c */ /* 0x000fe4000df05670 */
[----:B--2---:R-:W-:-:S07]  /*41b0*/  UIADD3 UR5, UPT, UPT, UR5, 0x7f, URZ ;  /* 0x0000007f05057890 */ /* 0x004fce000fffe0ff */
[----:B------:R-:W-:Y:S05]  /*41c0*/  BRA.U UP0, `(.L_x_68) ;  /* 0x0000001100a47547 */ /* 0x000fea000b800000 */
[----:B------:R-:W-:Y:S01]  /*41d0*/  USHF.R.S32.HI UR4, URZ, 0x1f, UR5 ;  /* 0x0000001fff047899 */ /* 0x000fe20008011405 */
[----:B------:R-:W2:Y:S01]  /*41e0*/  S2UR UR12, SR_CgaCtaId ;  /* 0x00000000000c79c3 */ /* 0x000ea20000008800 */
[----:B------:R-:W3:Y:S01]  /*41f0*/  LDCU UR34, c[0x0][0x370] ;  /* 0x00006e00ff2277ac */ /* 0x000ee20008000800 */
[----:B------:R-:W-:Y:S01]  /*4200*/  R2UR UR44, R135 ;  /* 0x00000000872c72ca */ /* 0x000fe200000e0000 */
[----:B------:R-:W-:Y:S01]  /*4210*/  IMAD.MOV.U32 R10, RZ, RZ, 0x1 ;  /* 0x00000001ff0a7424 */ /* 0x000fe200078e00ff */
[----:B------:R-:W-:Y:S01]  /*4220*/  R2UR UR38, R160 ;  /* 0x00000000a02672ca */ /* 0x000fe200000e0000 */
[----:B------:R-:W-:Y:S01]  /*4230*/  ULEA.HI UR4, UR4, UR5, URZ, 0x7 ;  /* 0x0000000504047291 */ /* 0x000fe2000f8f38ff */
[----:B------:R-:W-:Y:S01]  /*4240*/  IMAD.MOV.U32 R8, RZ, RZ, RZ ;  /* 0x000000ffff087224 */ /* 0x000fe200078e00ff */
[----:B------:R-:W3:Y:S01]  /*4250*/  LDCU.128 UR40, c[0x0][0xb10] ;  /* 0x00016200ff2877ac */ /* 0x000ee20008000c00 */
[----:B------:R-:W4:Y:S01]  /*4260*/  LDC.64 R14, c[0x0][0x348] ;  /* 0x0000d200ff0e7b82 */ /* 0x000f220000000a00 */
[----:B------:R-:W-:Y:S01]  /*4270*/  USHF.R.S32.HI UR27, URZ, 0x7, UR4 ;  /* 0x00000007ff1b7899 */ /* 0x000fe20008011404 */
[----:B------:R-:W1:Y:S05]  /*4280*/  LDCU UR31, c[0x0][0x374] ;  /* 0x00006e80ff1f77ac */ /* 0x000e6a0008000800 */
[----:B------:R-:W-:Y:S01]  /*4290*/  IMAD.U32 R2, RZ, RZ, UR27 ;  /* 0x0000001bff027e24 */ /* 0x000fe2000f8e00ff */
[----:B------:R-:W2:Y:S04]  /*42a0*/  LDCU.64 UR4, c[0x0][0x888] ;  /* 0x00011100ff0477ac */ /* 0x000ea80008000a00 */
[----:B------:R-:W-:Y:S01]  /*42b0*/  IABS R0, R2 ;  /* 0x0000000200007213 */ /* 0x000fe20000000000 */
[----:B------:R-:W1:Y:S03]  /*42c0*/  LDCU.64 UR32, c[0x0][0x890] ;  /* 0x00011200ff2077ac */ /* 0x000e660008000a00 */
[----:B------:R-:W-:Y:S01]  /*42d0*/  R2UR UR28, R0 ;  /* 0x00000000001c72ca */ /* 0x000fe200000e0000 */
[----:B------:R-:W4:Y:S01]  /*42e0*/  LDCU UR24, c[0x0][0xb0c] ;  /* 0x00016180ff1877ac */ /* 0x000f220008000800 */
[----:B------:R-:W4:Y:S01]  /*42f0*/  LDCU UR51, c[0x0][0xb20] ;  /* 0x00016400ff3377ac */ /* 0x000f220008000800 */
[----:B------:R-:W4:Y:S10]  /*4300*/  LDCU UR29, c[0x0][0x388] ;  /* 0x00007100ff1d77ac */ /* 0x000f340008000800 */
[----:B------:R-:W4:Y:S01]  /*4310*/  I2F.RP R3, UR28 ;  /* 0x0000001c00037d06 */ /* 0x000f220008209400 */
[----:B--2---:R-:W-:Y:S01]  /*4320*/  UISETP.NE.U32.AND UP0, UPT, UR4, URZ, UPT ;  /* 0x000000ff0400728c */ /* 0x004fe2000bf05070 */
[----:B------:R-:W2:Y:S03]  /*4330*/  LDCU UR4, c[0x0][0xb30] ;  /* 0x00016600ff0477ac */ /* 0x000ea60008000800 */
[----:B------:R-:W-:Y:S01]  /*4340*/  UISETP.NE.AND.EX UP5, UPT, UR5, URZ, UPT, UP0 ;  /* 0x000000ff0500728c */ /* 0x000fe2000bfa5300 */
[----:B------:R-:W-:Y:S01]  /*4350*/  UMOV UR25, 0x400 ;  /* 0x0000040000197882 */ /* 0x000fe20000000000 */
[----:B---3--:R-:W-:-:S02]  /*4360*/  UIMAD.WIDE.U32 UR8, UR34, UR40, URZ ;  /* 0x00000028220872a5 */ /* 0x008fc4000f8e00ff */
[----:B-1----:R-:W-:Y:S01]  /*4370*/  UIMAD.WIDE.U32 UR10, UR31, UR43, URZ ;  /* 0x0000002b1f0a72a5 */ /* 0x002fe2000f8e00ff */
[----:B------:R-:W-:Y:S01]  /*4380*/  UMOV UR6, URZ ;  /* 0x000000ff00067c82 */ /* 0x000fe20008000000 */
[----:B----4-:R-:W1:Y:S01]  /*4390*/  MUFU.RCP R0, R3 ;  /* 0x0000000300007308 */ /* 0x010e620000001000 */
[----:B------:R-:W-:Y:S02]  /*43a0*/  ULEA UR25, UR12, UR25, 0x18 ;  /* 0x000000190c197291 */ /* 0x000fe4000f8ec0ff */
[----:B------:R-:W-:Y:S02]  /*43b0*/  UISETP.NE.U32.AND UP6, UPT, UR32, URZ, UPT ;  /* 0x000000ff2000728c */ /* 0x000fe4000bfc5070 */
[----:B------:R-:W-:Y:S02]  /*43c0*/  UIADD3 UR47, UPT, UPT, UR25, 0xc8, URZ ;  /* 0x000000c8192f7890 */ /* 0x000fe4000fffe0ff */
[----:B------:R-:W-:Y:S02]  /*43d0*/  UIADD3 UR45, UPT, UPT, UR25, 0xf8, URZ ;  /* 0x000000f8192d7890 */ /* 0x000fe4000fffe0ff */
[----:B------:R-:W-:-:S02]  /*43e0*/  UIADD3 UR17, UPT, UPT, UR25, 0xc0, URZ ;  /* 0x000000c019117890 */ /* 0x000fc4000fffe0ff */
[----:B------:R-:W-:Y:S02]  /*43f0*/  UISETP.NE.AND UP0, UPT, UR39, 0x1, UPT ;  /* 0x000000012700788c */ /* 0x000fe4000bf05270 */
[----:B------:R-:W-:Y:S01]  /*4400*/  UISETP.NE.AND UP0, UPT, UR24, 0x1, UPT ;  /* 0x000000011800788c */ /* 0x000fe2000bf05270 */
[----:B------:R-:W-:Y:S01]  /*4410*/  UMOV UR37, UR9 ;  /* 0x0000000900257c82 */ /* 0x000fe20008000000 */
[----:B------:R-:W-:Y:S01]  /*4420*/  UMOV UR36, UR11 ;  /* 0x0000000b00247c82 */ /* 0x000fe20008000000 */
[----:B-1----:R-:W-:Y:S01]  /*4430*/  VIADD R0, R0, 0xffffffe ;  /* 0x0ffffffe00007836 */ /* 0x002fe20000000000 */
[----:B------:R-:W-:Y:S02]  /*4440*/  UISETP.GE.AND UP2, UPT, UR39, 0x1, UPT ;  /* 0x000000012700788c */ /* 0x000fe4000bf46270 */
[----:B------:R-:W-:Y:S02]  /*4450*/  UISETP.NE.AND UP0, UPT, UR42, 0x1, UPT ;  /* 0x000000012a00788c */ /* 0x000fe4000bf05270 */
[----:B------:R-:W-:Y:S01]  /*4460*/  UPLOP3.LUT UP4, UPT, UPT, UPT, UPT, 0x40, 0x4 ;  /* 0x000000000004789c */ /* 0x000fe20003f8e870 */
[----:B------:R-:W1:Y:S01]  /*4470*/  F2I.FTZ.U32.TRUNC.NTZ R0, R0 ;  /* 0x0000000000007305 */ /* 0x000e62000021f000 */
[----:B------:R-:W3:Y:S01]  /*4480*/  LDCU.64 UR22, c[0x0][0xb28] ;  /* 0x00016500ff1677ac */ /* 0x000ee20008000a00 */
[----:B------:R-:W-:-:S02]  /*4490*/  UISETP.NE.AND.EX UP6, UPT, UR33, URZ, UPT, UP6 ;  /* 0x000000ff2100728c */ /* 0x000fc4000bfc5360 */
[----:B------:R-:W-:Y:S02]  /*44a0*/  UPRMT UR47, UR12, 0x654, UR47 ;  /* 0x000006540c2f7896 */ /* 0x000fe4000800002f */
[----:B------:R-:W-:Y:S02]  /*44b0*/  UPRMT UR45, URZ, 0x654, UR45 ;  /* 0x00000654ff2d7896 */ /* 0x000fe4000800002d */
[----:B------:R-:W-:Y:S02]  /*44c0*/  UPRMT UR48, UR12, 0x654, UR17 ;  /* 0x000006540c307896 */ /* 0x000fe40008000011 */
[----:B------:R-:W-:Y:S01]  /*44d0*/  USHF.R.U32.HI UR37, URZ, UR41, UR37 ;  /* 0x00000029ff257299 */ /* 0x000fe20008011625 */
[----:B-1----:R-:W-:Y:S01]  /*44e0*/  R2UR UR7, R0 ;  /* 0x00000000000772ca */ /* 0x002fe200000e0000 */
[----:B------:R-:W-:Y:S01]  /*44f0*/  USHF.R.U32.HI UR36, URZ, UR51, UR36 ;  /* 0x00000033ff247299 */ /* 0x000fe20008011624 */
[----:B------:R-:W-:Y:S01]  /*4500*/  IABS R0, R2 ;  /* 0x0000000200007213 */ /* 0x000fe20000000000 */
[----:B------:R-:W-:Y:S01]  /*4510*/  IMAD.MOV.U32 R2, RZ, RZ, 0x2000 ;  /* 0x00002000ff027424 */ /* 0x000fe200078e00ff */
[----:B--2---:R-:W-:-:S02]  /*4520*/  UISETP.NE.AND UP3, UPT, UR4, 0x1, UPT ;  /* 0x000000010400788c */ /* 0x004fc4000bf65270 */
[----:B------:R-:W-:Y:S01]  /*4530*/  UISETP.NE.AND UP2, UPT, UR29, URZ, UPT ;  /* 0x000000ff1d00728c */ /* 0x000fe2000bf45270 */
[----:B------:R-:W-:Y:S01]  /*4540*/  IMAD.MOV R0, RZ, RZ, -R0 ;  /* 0x000000ffff007224 */ /* 0x000fe200078e0a00 */
[----:B------:R-:W-:-:S04]  /*4550*/  UISETP.NE.AND UP0, UPT, UR27, URZ, UPT ;  /* 0x000000ff1b00728c */ /* 0x000fc8000bf05270 */
[----:B------:R-:W-:Y:S01]  /*4560*/  R2UR UR46, R0 ;  /* 0x00000000002e72ca */ /* 0x000fe200000e0000 */
[----:B------:R-:W-:-:S04]  /*4570*/  UIADD3 UR5, UPT, UPT, URZ, -UR7, URZ ;  /* 0x80000007ff057290 */ /* 0x000fc8000fffe0ff */
[----:B------:R-:W-:-:S04]  /*4580*/  UIMAD UR5, UR5, UR28, URZ ;  /* 0x0000001c050572a4 */ /* 0x000fc8000f8e02ff */
[----:B------:R-:W-:-:S07]  /*4590*/  UIMAD.WIDE.U32 UR6, UR7, UR5, UR6 ;  /* 0x00000005070672a5 */ /* 0x000fce000f8e0006 */
[----:B---3--:R-:W-:-:S05]  /*45a0*/  UMOV UR35, UR7 ;  /* 0x0000000700237c82 */ /* 0x008fca0008000000 */
.L_x_77:
[----:B------:R-:W-:Y:S04]  /*45b0*/  SHF.L.U32 R3, R8, 0x1f, RZ ;  /* 0x0000001f08037819 */ /* 0x000fe800000006ff */
[----:B-1----:R-:W1:Y:S02]  /*45c0*/  SYNCS.PHASECHK.TRANS64.TRYWAIT P0, [UR25+0xf0], R3 ;  /* 0x0000f003ff0075a7 */ /* 0x002e640008001119 */
[----:B-1----:R-:W-:Y:S05]  /*45d0*/  @!P0 BRA `(.L_x_69) ;  /* 0x0000005400ec8947 */ /* 0x002fea0003800000 */
.L_x_147:
[----:B------:R-:W2:Y:S01]  /*45e0*/  LDS.128 R4, [UR25+0x130] ;  /* 0x00013019ff047984 */ /* 0x000ea20008000c00 */
[----:B------:R-:W-:Y:S01]  /*45f0*/  UISETP.GE.AND UP0, UPT, UR39, 0x1, UPT ;  /* 0x000000012700788c */ /* 0x000fe2000bf06270 */
[----:B------:R-:W-:Y:S01]  /*4600*/  @!PT LDS RZ, [RZ] ;  /* 0x00000000fffff984 */ /* 0x000fe20000000800 */
[----:B------:R-:W-:Y:S01]  /*4610*/  @!PT LDS RZ, [RZ] ;  /* 0x00000000fffff984 */ /* 0x000fe20000000800 */
[----:B------:R-:W-:Y:S01]  /*4620*/  @!PT LDS RZ, [RZ] ;  /* 0x00000000fffff984 */ /* 0x000fe20000000800 */
[----:B------:R-:W-:Y:S01]  /*4630*/  @!PT LDS RZ, [RZ] ;  /* 0x00000000fffff984 */ /* 0x000fe20000000800 */
[----:B------:R3:W-:Y:S06]  /*4640*/  MEMBAR.ALL.CTA ;  /* 0x0000000000007992 */ /* 0x0007ec0000008000 */
[----:B---3--:R-:W3:Y:S02]  /*4650*/  FENCE.VIEW.ASYNC.S ;  /* 0x00000000000073c6 */ /* 0x008ee40000000000 */
[----:B---3--:R-:W-:Y:S01]  /*4660*/  SYNCS.ARRIVE.TRANS64.RED.A1T0 RZ, [UR45], RZ ;  /* 0x000000ffffff79a7 */ /* 0x008fe2000810042d */
[----:B--2---:R-:W-:Y:S11]  /*4670*/  LOP3.LUT P0, RZ, R6, 0x1, RZ, 0xc0, !PT ;  /* 0x0000000106ff7812 */ /* 0x004ff6000780c0ff */
[----:B------:R-:W-:Y:S02]  /*4680*/  @!UPT UIADD3 URZ, UPT, UPT, URZ, URZ, URZ ;  /* 0x000000fffffff290 */ /* 0x000fe4000fffe0ff */
[----:B------:R-:W-:Y:S01]  /*4690*/  VOTEU.ANY UP2, P0 ;  /* 0x0000000000ff7886 */ /* 0x000fe20000040100 */
[----:B------:R-:W-:Y:S11]  /*46a0*/  PLOP3.LUT P0, PT, PT, PT, UP2, 0x80, 0x8 ;  /* 0x000000000008781c */ /* 0x000ff60003f0f028 */
[----:B------:R-:W-:Y:S02]  /*46b0*/  @!UPT UIADD3 URZ, UPT, UPT, URZ, URZ, URZ ;  /* 0x000000fffffff290 */ /* 0x000fe4000fffe0ff */
[----:B-1----:R-:W-:Y:S02]  /*46c0*/  @P0 MOV R3, R4 ;  /* 0x0000000400030202 */ /* 0x002fe40000000f00 */
[----:B------:R-:W-:Y:S02]  /*46d0*/  @P0 LOP3.LUT R0, R5, 0xffff, RZ, 0xc0, !PT ;  /* 0x0000ffff05000812 */ /* 0x000fe400078ec0ff */
[----:B------:R-:W-:Y:S02]  /*46e0*/  @P0 R2UR UR5, R3 ;  /* 0x00000000030502ca */ /* 0x000fe400000e0000 */
[----:B------:R-:W-:Y:S11]  /*46f0*/  @P0 R2UR UR4, R0 ;  /* 0x00000000000402ca */ /* 0x000ff600000e0000 */
[----:B------:R-:W-:Y:S02]  /*4700*/  @UP2 UMOV UR15, UR5 ;  /* 0x00000005000f2c82 */ /* 0x000fe40008000000 */
[----:B------:R-:W-:Y:S01]  /*4710*/  @UP2 UMOV UR14, UR4 ;  /* 0x00000004000e2c82 */ /* 0x000fe20008000000 */
[----:B------:R-:W-:Y:S05]  /*4720*/  BRA.U !UP0, `(.L_x_70) ;  /* 0x0000000108c07547 */ /* 0x000fea000b800000 */
[----:B------:R-:W-:Y:S02]  /*4730*/  UIMAD.WIDE.U32 UR8, UR14, UR43, URZ ;  /* 0x0000002b0e0872a5 */ /* 0x000fe4000f8e00ff */
[----:B------:R-:W-:Y:S02]  /*4740*/  UP2UR UR16, UPR, URZ, 0x4 ;  /* 0x00000004ff107883 */ /* 0x000fe40008000000 */
[----:B------:R-:W-:Y:S02]  /*4750*/  UISETP.NE.AND UP2, UPT, UR42, 0x1, UPT ;  /* 0x000000012a00788c */ /* 0x000fe4000bf45270 */
[----:B------:R-:W-:Y:S02]  /*4760*/  UIMAD.WIDE.U32 UR10, UR15, UR40, URZ ;  /* 0x000000280f0a72a5 */ /* 0x000fe4000f8e00ff */
[----:B------:R-:W-:Y:S02]  /*4770*/  USEL UR4, UR31, UR36, !UP2 ;  /* 0x000000241f047287 */ /* 0x000fe4000d000000 */
[----:B------:R-:W-:Y:S02]  /*4780*/  UISETP.NE.AND UP0, UPT, UR24, 0x1, UPT ;  /* 0x000000011800788c */ /* 0x000fe4000bf05270 */
[----:B------:R-:W-:Y:S02]  /*4790*/  UP2UR UR20, UPR, URZ, 0x2 ;  /* 0x00000002ff147883 */ /* 0x000fe40008000000 */
[----:B------:R-:W-:Y:S02]  /*47a0*/  UISETP.NE.AND UP1, UPT, UR39, 0x1, UPT ;  /* 0x000000012700788c */ /* 0x000fe4000bf25270 */
[----:B------:R-:W-:Y:S02]  /*47b0*/  UIMAD.WIDE.U32 UR12, UR4, UR22, URZ ;  /* 0x00000016040c72a5 */ /* 0x000fe4000f8e00ff */
[----:B------:R-:W-:Y:S01]  /*47c0*/  USEL UR7, UR34, UR37, !UP0 ;  /* 0x0000002522077287 */ /* 0x000fe2000c000000 */
[----:B------:R-:W-:Y:S02]  /*47d0*/  UMOV UR5, UR9 ;  /* 0x0000000900057c82 */ /* 0x000fe40008000000 */
[----:B------:R-:W-:Y:S02]  /*47e0*/  USHF.R.U32.HI UR6, URZ, UR51, UR5 ;  /* 0x00000033ff067299 */ /* 0x000fe40008011605 */
[----:B------:R-:W-:Y:S02]  /*47f0*/  UIMAD.WIDE.U32 UR18, UR7, UR22, URZ ;  /* 0x00000016071272a5 */ /* 0x000fe4000f8e00ff */
[----:B------:R-:W-:Y:S02]  /*4800*/  USEL UR6, UR14, UR6, !UP2 ;  /* 0x000000060e067287 */ /* 0x000fe4000d000000 */
[----:B------:R-:W-:Y:S01]  /*4810*/  UISETP.NE.AND UP2, UPT, UR16, URZ, UPT ;  /* 0x000000ff1000728c */ /* 0x000fe2000bf45270 */
[----:B------:R-:W-:Y:S01]  /*4820*/  UMOV UR5, UR11 ;  /* 0x0000000b00057c82 */ /* 0x000fe20008000000 */
[----:B------:R-:W-:Y:S02]  /*4830*/  UIMAD.WIDE.U32 UR10, UR6, UR22, URZ ;  /* 0x00000016060a72a5 */ /* 0x000fe4000f8e00ff */
[----:B------:R-:W-:Y:S03]  /*4840*/  USHF.R.U32.HI UR8, URZ, UR41, UR5 ;  /* 0x00000029ff087299 */ /* 0x000fe60008011605 */
[----:B------:R-:W-:Y:S02]  /*4850*/  UMOV UR5, UR13 ;  /* 0x0000000d00057c82 */ /* 0x000fe40008000000 */
[----:B------:R-:W-:Y:S03]  /*4860*/  @UP1 USHF.R.U32.HI UR4, URZ, UR23, UR5 ;  /* 0x00000017ff041299 */ /* 0x000fe60008011605 */
[----:B------:R-:W-:Y:S01]  /*4870*/  UMOV UR5, UR19 ;  /* 0x0000001300057c82 */ /* 0x000fe20008000000 */
[----:B------:R-:W-:Y:S02]  /*4880*/  UIMAD UR4, UR39, UR4, URZ ;  /* 0x00000004270472a4 */ /* 0x000fe4000f8e02ff */
[----:B------:R-:W-:Y:S02]  /*4890*/  @UP1 USHF.R.U32.HI UR7, URZ, UR23, UR5 ;  /* 0x00000017ff071299 */ /* 0x000fe40008011605 */
[----:B------:R-:W-:Y:S02]  /*48a0*/  USEL UR5, UR15, UR8, !UP0 ;  /* 0x000000080f057287 */ /* 0x000fe4000c000000 */
[----:B------:R-:W-:Y:S02]  /*48b0*/  UIMAD UR8, UR39, UR7, URZ ;  /* 0x00000007270872a4 */ /* 0x000fe4000f8e02ff */
[----:B------:R-:W-:Y:S03]  /*48c0*/  UISETP.GE.AND UP0, UPT, UR6, UR4, UPT ;  /* 0x000000040600728c */ /* 0x000fe6000bf06270 */
[----:B------:R-:W-:Y:S01]  /*48d0*/  UMOV UR4, UR11 ;  /* 0x0000000b00047c82 */ /* 0x000fe20008000000 */
[----:B------:R-:W-:Y:S02]  /*48e0*/  UISETP.GE.OR UP0, UPT, UR5, UR8, UP0 ;  /* 0x000000080500728c */ /* 0x000fe40008706670 */
[----:B------:R-:W-:Y:S02]  /*48f0*/  USHF.R.U32.HI UR4, URZ, UR23, UR4 ;  /* 0x00000017ff047299 */ /* 0x000fe40008011604 */
[----:B------:R-:W-:Y:S02]  /*4900*/  UIMAD.WIDE.U32 UR8, UR5, UR22, URZ ;  /* 0x00000016050872a5 */ /* 0x000fe4000f8e00ff */
[----:B------:R-:W-:Y:S04]  /*4910*/  USEL UR10, UR6, UR4, !UP1 ;  /* 0x00000004060a7287 */ /* 0x000fe8000c800000 */
[----:B------:R-:W-:Y:S01]  /*4920*/  UIADD3 UR11, UPT, UPT, -UR10, URZ, URZ ;  /* 0x000000ff0a0b7290 */ /* 0x000fe2000fffe1ff */
[----:B------:R-:W-:Y:S02]  /*4930*/  @!UP0 UMOV UR4, UR9 ;  /* 0x0000000900048c82 */ /* 0x000fe40008000000 */
[----:B------:R-:W-:Y:S02]  /*4940*/  @!UP0 USHF.R.U32.HI UR4, URZ, UR23, UR4 ;  /* 0x00000017ff048299 */ /* 0x000fe40008011604 */
[----:B------:R-:W-:Y:S02]  /*4950*/  UIMAD UR8, UR39, UR11, UR6 ;  /* 0x0000000b270872a4 */ /* 0x000fe4000f8e0206 */
[----:B------:R-:W-:Y:S02]  /*4960*/  @!UP0 USEL UR4, UR5, UR4, !UP1 ;  /* 0x0000000405048287 */ /* 0x000fe4000c800000 */
[----:B------:R-:W-:Y:S02]  /*4970*/  UISETP.NE.AND UP1, UPT, UR20, URZ, UPT ;  /* 0x000000ff1400728c */ /* 0x000fe4000bf25270 */
[----:B------:R-:W-:Y:S02]  /*4980*/  @!UP0 UIMAD UR8, UR7, UR8, UR4 ;  /* 0x00000008070882a4 */ /* 0x000fe4000f8e0204 */
[----:B------:R-:W-:Y:S02]  /*4990*/  @!UP0 UIADD3 UR9, UPT, UPT, UR10, -UR4, URZ ;  /* 0x800000040a098290 */ /* 0x000fe4000fffe0ff */
[----:B------:R-:W-:Y:S02]  /*49a0*/  UIADD3 UR4, UPT, UPT, -UR5, URZ, URZ ;  /* 0x000000ff05047290 */ /* 0x000fe4000fffe1ff */
[----:B------:R-:W-:Y:S02]  /*49b0*/  UIADD3 UR7, UPT, UPT, -UR6, URZ, URZ ;  /* 0x000000ff06077290 */ /* 0x000fe4000fffe1ff */
[----:B------:R-:W-:Y:S02]  /*49c0*/  @!UP0 UIMAD UR6, UR9, UR39, UR5 ;  /* 0x00000027090682a4 */ /* 0x000fe4000f8e0205 */
[----:B------:R-:W-:Y:S02]  /*49d0*/  UIMAD UR15, UR24, UR4, UR15 ;  /* 0x00000004180f72a4 */ /* 0x000fe4000f8e020f */
[----:B------:R-:W-:Y:S01]  /*49e0*/  UIMAD UR14, UR42, UR7, UR14 ;  /* 0x000000072a0e72a4 */ /* 0x000fe2000f8e020e */
[----:B------:R-:W-:Y:S02]  /*49f0*/  @!UP0 UMOV UR5, UR8 ;  /* 0x0000000800058c82 */ /* 0x000fe40008000000 */
[----:B------:R-:W-:Y:S02]  /*4a00*/  UIMAD UR15, UR5, UR24, UR15 ;  /* 0x00000018050f72a4 */ /* 0x000fe4000f8e020f */
[----:B------:R-:W-:Y:S11]  /*4a10*/  UIMAD UR14, UR6, UR42, UR14 ;  /* 0x0000002a060e72a4 */ /* 0x000ff6000f8e020e */
[----:B------:R-:W-:Y:S01]  /*4a20*/  @!UPT UIADD3 URZ, UPT, UPT, URZ, URZ, URZ ;  /* 0x000000fffffff290 */ /* 0x000fe2000fffe0ff */
.L_x_70:
[----:B------:R-:W1:Y:S01]  /*4a30*/  @!UP3 LDCU.128 UR8, c[0x0][0xb10] ;  /* 0x00016200ff08b7ac */ /* 0x000e620008000c00 */
[----:B------:R-:W-:Y:S04]  /*4a40*/  MOV R0, UR26 ;  /* 0x0000001a00007c02 */ /* 0x000fe80008000f00 */
[----:B------:R-:W-:Y:S01]  /*4a50*/  IABS R0, R0 ;  /* 0x0000000000007213 */ /* 0x000fe20000000000 */
[----:B------:R-:W2:Y:S01]  /*4a60*/  @!UP3 LDCU UR5, c[0x0][0xb0c] ;  /* 0x00016180ff05b7ac */ /* 0x000ea20008000800 */
[----:B-1----:R-:W-:Y:S07]  /*4a70*/  UIMAD.WIDE.U32 UR6, UR15, UR8, URZ ;  /* 0x000000080f0672a5 */ /* 0x002fee000f8e00ff */
[----:B------:R-:W-:Y:S01]  /*4a80*/  @!UP3 UMOV UR4, UR7 ;  /* 0x000000070004bc82 */ /* 0x000fe20008000000 */
[----:B--2---:R-:W-:Y:S02]  /*4a90*/  @!UP3 UISETP.NE.AND UP0, UPT, UR5, 0x1, UPT ;  /* 0x000000010500b88c */ /* 0x004fe4000bf05270 */
[----:B------:R-:W-:Y:S02]  /*4aa0*/  @!UP3 USHF.R.U32.HI UR4, URZ, UR9, UR4 ;  /* 0x00000009ff04b299 */ /* 0x000fe40008011604 */
[----:B------:R-:W-:Y:S02]  /*4ab0*/  UIMAD.WIDE.U32 UR6, UR14, UR11, URZ ;  /* 0x0000000b0e0672a5 */ /* 0x000fe4000f8e00ff */
[----:B------:R-:W-:Y:S02]  /*4ac0*/  @!UP3 USEL UR8, UR15, UR4, !UP0 ;  /* 0x000000040f08b287 */ /* 0x000fe4000c000000 */
[----:B------:R-:W-:Y:S03]  /*4ad0*/  @!UP3 UISETP.NE.AND UP0, UPT, UR10, 0x1, UPT ;  /* 0x000000010a00b88c */ /* 0x000fe6000bf05270 */
[----:B------:R-:W-:Y:S02]  /*4ae0*/  @!UP3 UMOV UR6, UR7 ;  /* 0x000000070006bc82 */ /* 0x000fe40008000000 */
[----:B------:R-:W1:Y:S02]  /*4af0*/  @!UP3 LDCU UR4, c[0x0][0xb20] ;  /* 0x00016400ff04b7ac */ /* 0x000e640008000800 */
[----:B-1----:R-:W-:Y:S04]  /*4b00*/  @!UP3 USHF.R.U32.HI UR6, URZ, UR4, UR6 ;  /* 0x00000004ff06b299 */ /* 0x002fe80008011606 */
[----:B------:R-:W-:Y:S04]  /*4b10*/  @!UP3 USEL UR6, UR14, UR6, !UP0 ;  /* 0x000000060e06b287 */ /* 0x000fe8000c000000 */
[----:B------:R-:W-:Y:S02]  /*4b20*/  @!UP3 UIADD3 UR4, UPT, UPT, -UR8, UR6, URZ ;  /* 0x000000060804b290 */ /* 0x000fe4000fffe1ff */
[----:B------:R-:W-:Y:S02]  /*4b30*/  @!UP3 UIADD3 UR6, UPT, UPT, UR8, -UR6, URZ ;  /* 0x800000060806b290 */ /* 0x000fe4000fffe0ff */
[----:B------:R-:W-:Y:S02]  /*4b40*/  @!UP3 UIMAD UR15, UR4, UR5, UR15 ;  /* 0x00000005040fb2a4 */ /* 0x000fe4000f8e020f */
[----:B------:R-:W-:Y:S01]  /*4b50*/  @!UP3 UIMAD UR14, UR6, UR10, UR14 ;  /* 0x0000000a060eb2a4 */ /* 0x000fe2000f8e020e */
[----:B------:R-:W-:Y:S11]  /*4b60*/  BRA.U UP4, `(.L_x_71) ;  /* 0x0000000104107547 */ /* 0x000ff6000b800000 */
[----:B------:R-:W-:Y:S04]  /*4b70*/  MOV R3, UR49 ;  /* 0x0000003100037c02 */ /* 0x000fe80008000f00 */
[----:B------:R-:W-:Y:S04]  /*4b80*/  SHF.L.U32 R12, R3, 0x1f, RZ ;  /* 0x0000001f030c7819 */ /* 0x000fe800000006ff */
[----:B------:R-:W1:Y:S02]  /*4b90*/  SYNCS.PHASECHK.TRANS64.TRYWAIT P1, [UR25+0xe8], R12 ;  /* 0x0000e80cff0075a7 */ /* 0x000e640008021119 */
[----:B-1----:R-:W-:Y:S05]  /*4ba0*/  @!P1 BRA `(.L_x_72) ;  /* 0x0000005000909947 */ /* 0x002fea0003800000 */
.L_x_71:
[----:B------:R-:W-:Y:S01]  /*4bb0*/  UISETP.NE.AND UP4, UPT, UR27, URZ, UPT ;  /* 0x000000ff1b00728c */ /* 0x000fe2000bf85270 */
[----:B------:R-:W-:Y:S01]  /*4bc0*/  R2UR UR4, R0 ;  /* 0x00000000000472ca */ /* 0x000fe200000e0000 */
[----:B------:R-:W-:Y:S01]  /*4bd0*/  USHF.L.U32 UR19, UR30, 0x7, URZ ;  /* 0x000000071e137899 */ /* 0x000fe200080006ff */
[----:B------:R-:W-:Y:S05]  /*4be0*/  IMAD.U32 R0, RZ, RZ, UR29 ;  /* 0x0000001dff007e24 */ /* 0x000fea000f8e00ff */
[----:B------:R-:W-:Y:S04]  /*4bf0*/  IABS R9, R0 ;  /* 0x0000000000097213 */ /* 0x000fe80000000000 */
[----:B------:R-:W2:Y:S02]  /*4c00*/  I2F.RP R16, R9 ;  /* 0x0000000900107306 */ /* 0x000ea40000209400 */
[----:B------:R-:W-:Y:S07]  /*4c10*/  UIMAD.WIDE.U32 UR6, UR35, UR4, URZ ;  /* 0x00000004230672a5 */ /* 0x000fee000f8e00ff */
[----:B------:R-:W-:Y:S02]  /*4c20*/  UMOV UR20, UR7 ;  /* 0x0000000700147c82 */ /* 0x000fe40008000000 */
[----:B------:R-:W-:Y:S04]  /*4c30*/  UIMAD UR4, UR20, UR46, UR4 ;  /* 0x0000002e140472a4 */ /* 0x000fe8000f8e0204 */
[----:B------:R-:W-:Y:S01]  /*4c40*/  UISETP.GT.U32.AND UP0, UPT, UR28, UR4, UPT ;  /* 0x000000041c00728c */ /* 0x000fe2000bf04070 */
[----:B--2---:R-:W2:Y:S10]  /*4c50*/  MUFU.RCP R0, R16 ;  /* 0x0000001000007308 */ /* 0x004eb40000001000 */
[----:B------:R-:W-:Y:S02]  /*4c60*/  @!UP0 UIADD3 UR4, UPT, UPT, UR4, -UR28, URZ ;  /* 0x8000001c04048290 */ /* 0x000fe4000fffe0ff */
[----:B------:R-:W-:Y:S02]  /*4c70*/  @!UP0 UIADD3 UR20, UPT, UPT, UR20, 0x1, URZ ;  /* 0x0000000114148890 */ /* 0x000fe4000fffe0ff */
[----:B------:R-:W-:Y:S02]  /*4c80*/  UISETP.GE.U32.AND UP0, UPT, UR4, UR28, UPT ;  /* 0x0000001c0400728c */ /* 0x000fe4000bf06070 */
[----:B------:R-:W-:Y:S01]  /*4c90*/  ULOP3.LUT UR4, UR26, UR27, URZ, 0x3c, !UPT ;  /* 0x0000001b1a047292 */ /* 0x000fe2000f8e3cff */
[----:B--2---:R-:W-:Y:S04]  /*4ca0*/  VIADD R11, R0, 0xffffffe ;  /* 0x0ffffffe000b7836 */ /* 0x004fe80000000000 */
[----:B------:R-:W1:Y:S04]  /*4cb0*/  F2I.FTZ.U32.TRUNC.NTZ R13, R11 ;  /* 0x0000000b000d7305 */ /* 0x000e68000021f000 */
[----:B------:R-:W-:Y:S02]  /*4cc0*/  @UP0 UIADD3 UR20, UPT, UPT, UR20, 0x1, URZ ;  /* 0x0000000114140890 */ /* 0x000fe4000fffe0ff */
[----:B------:R-:W-:Y:S01]  /*4cd0*/  UISETP.GE.AND UP0, UPT, UR4, URZ, UPT ;  /* 0x000000ff0400728c */ /* 0x000fe2000bf06270 */
[--C-:B-1----:R-:W-:Y:S10]  /*4ce0*/  IMAD.MOV R12, RZ, RZ, -R13.reuse ;  /* 0x000000ffff0c7224 */ /* 0x102ff400078e0a0d */
[----:B------:R-:W-:Y:S02]  /*4cf0*/  @!UP0 UIADD3 UR20, UPT, UPT, -UR20, URZ, URZ ;  /* 0x000000ff14148290 */ /* 0x000fe4000fffe1ff */
[----:B------:R-:W-:Y:S01]  /*4d00*/  @!UP4 ULOP3.LUT UR20, URZ, UR27, URZ, 0x33, !UPT ;  /* 0x0000001bff14c292 */ /* 0x000fe2000f8e33ff */
[----:B------:R-:W-:Y:S01]  /*4d10*/  IMAD R3, R12, R9, RZ ;  /* 0x000000090c037224 */ /* 0x000fe200078e02ff */
[----:B------:R-:W-:Y:S01]  /*4d20*/  UISETP.NE.AND UP4, UPT, UR29, URZ, UPT ;  /* 0x000000ff1d00728c */ /* 0x000fe2000bf85270 */
[----:B------:R-:W-:Y:S01]  /*4d30*/  IMAD.MOV.U32 R12, RZ, RZ, RZ ;  /* 0x000000ffff0c7224 */ /* 0x000fe200078e00ff */
[----:B------:R-:W-:Y:S02]  /*4d40*/  ULOP3.LUT UR4, UR20, UR29, URZ, 0x3c, !UPT ;  /* 0x0000001d14047292 */ /* 0x000fe4000f8e3cff */
[----:B------:R-:W-:Y:S01]  /*4d50*/  MOV R0, UR20 ;  /* 0x0000001400007c02 */ /* 0x000fe20008000f00 */
[----:B------:R-:W-:Y:S01]  /*4d60*/  IMAD.HI.U32 R13, R13, R3, R12 ;  /* 0x000000030d0d7227 */ /* 0x000fe200078e000c */
[----:B------:R-:W-:Y:S02]  /*4d70*/  UISETP.GE.AND UP0, UPT, UR4, URZ, UPT ;  /* 0x000000ff0400728c */ /* 0x000fe4000bf06270 */
[----:B------:R-:W-:Y:S01]  /*4d80*/  IABS R0, R0 ;  /* 0x0000000000007213 */ /* 0x000fe20000000000 */
[----:B------:R-:W-:Y:S04]  /*4d90*/  UIADD3 UR4, UPT, UPT, -UR20, URZ, URZ ;  /* 0x000000ff14047290 */ /* 0x000fe8000fffe1ff */
[----:B------:R-:W-:Y:S01]  /*4da0*/  IMAD.HI.U32 R13, R13, R0, RZ ;  /* 0x000000000d0d7227 */ /* 0x000fe200078e00ff */
[----:B------:R-:W-:Y:S03]  /*4db0*/  UIMAD UR4, UR27, UR4, UR26 ;  /* 0x000000041b0472a4 */ /* 0x000fe6000f8e021a */
[----:B------:R-:W-:Y:S01]  /*4dc0*/  IMAD.MOV R3, RZ, RZ, -R13 ;  /* 0x000000ffff037224 */ /* 0x000fe200078e0a0d */
[----:B------:R-:W-:Y:S03]  /*4dd0*/  USHF.L.U32 UR18, UR4, 0x7, URZ ;  /* 0x0000000704127899 */ /* 0x000fe600080006ff */
[C---:B------:R-:W-:Y:S05]  /*4de0*/  IMAD R0, R9.reuse, R3, R0 ;  /* 0x0000000309007224 */ /* 0x040fea00078e0200 */
[----:B------:R-:W-:Y:S11]  /*4df0*/  ISETP.GT.U32.AND P1, PT, R9, R0, PT ;  /* 0x000000000900720c */ /* 0x000ff60003f24070 */
[----:B------:R-:W-:Y:S02]  /*4e00*/  @!UPT UIADD3 URZ, UPT, UPT, URZ, URZ, URZ ;  /* 0x000000fffffff290 */ /* 0x000fe4000fffe0ff */
[-C--:B------:R-:W-:Y:S01]  /*4e10*/  @!P1 IADD3 R0, PT, PT, R0, -R9.reuse, RZ ;  /* 0x8000000900009210 */ /* 0x080fe20007ffe0ff */
[----:B------:R-:W-:Y:S01]  /*4e20*/  @!P1 VIADD R13, R13, 0x1 ;  /* 0x000000010d0d9836 */ /* 0x000fe20000000000 */
[----:B------:R-:W-:Y:S02]  /*4e30*/  ISETP.NE.U32.AND P1, PT, RZ, UR32, PT ;  /* 0x00000020ff007c0c */ /* 0x000fe4000bf25070 */
[----:B------:R-:W-:Y:S02]  /*4e40*/  ISETP.GE.U32.AND P2, PT, R0, R9, PT ;  /* 0x000000090000720c */ /* 0x000fe40003f46070 */
[----:B------:R-:W-:Y:S02]  /*4e50*/  ISETP.NE.AND.EX P1, PT, RZ, UR33, PT, P1 ;  /* 0x00000021ff007c0c */ /* 0x000fe4000bf25310 */
[----:B------:R-:W-:Y:S09]  /*4e60*/  SHF.L.U32 R9, R10, 0x1f, RZ ;  /* 0x0000001f0a097819 */ /* 0x000ff200000006ff */
[----:B------:R-:W-:Y:S04]  /*4e70*/  @P2 IADD3 R13, PT, PT, R13, 0x1, RZ ;  /* 0x000000010d0d2810 */ /* 0x000fe80007ffe0ff */
[----:B------:R-:W-:Y:S11]  /*4e80*/  R2UR UR21, R13 ;  /* 0x000000000d1572ca */ /* 0x000ff600000e0000 */
[----:B------:R-:W-:Y:S02]  /*4e90*/  @!UPT UIADD3 URZ, UPT, UPT, URZ, URZ, URZ ;  /* 0x000000fffffff290 */ /* 0x000fe4000fffe0ff */
[----:B------:R-:W-:Y:S02]  /*4ea0*/  @!UP0 UIADD3 UR21, UPT, UPT, -UR21, URZ, URZ ;  /* 0x000000ff15158290 */ /* 0x000fe4000fffe1ff */
[----:B------:R-:W-:Y:S04]  /*4eb0*/  @!UP4 ULOP3.LUT UR21, URZ, UR29, URZ, 0x33, !UPT ;  /* 0x0000001dff15c292 */ /* 0x000fe8000f8e33ff */
[----:B------:R-:W-:Y:S04]  /*4ec0*/  UIADD3 UR5, UPT, UPT, -UR21, URZ, URZ ;  /* 0x000000ff15057290 */ /* 0x000fe8000fffe1ff */
[----:B------:R-:W-:Y:S01]  /*4ed0*/  UIMAD UR20, UR29, UR5, UR20 ;  /* 0x000000051d1472a4 */ /* 0x000fe2000f8e0214 */
[----:B------:R-:W-:Y:S11]  /*4ee0*/  BRA.U !UP6, `(.L_x_73) ;  /* 0x000000010e387547 */ /* 0x000ff6000b800000 */
[----:B------:R-:W-:Y:S01]  /*4ef0*/  UPLOP3.LUT UP1, UPT, UPT, UPT, UP5, 0x80, 0x8 ;  /* 0x000000000008789c */ /* 0x000fe20003f2f050 */
[----:B------:R-:W-:Y:S01]  /*4f00*/  HFMA2 R0, -RZ, RZ, 0, 5.9604644775390625e-08 ;  /* 0x00000001ff007431 */ /* 0x000fe200000001ff */
[----:B------:R-:W1:Y:S01]  /*4f10*/  LDCU.64 UR8, c[0x0][0x358] ;  /* 0x00006b00ff0877ac */ /* 0x000e620008000a00 */
[----:B------:R-:W-:Y:S03]  /*4f20*/  IMAD.MOV.U32 R169, RZ, RZ, 0x1 ;  /* 0x00000001ffa97424 */ /* 0x000fe600078e00ff */
[----:B------:R-:W-:Y:S05]  /*4f30*/  PLOP3.LUT P2, PT, PT, PT, UP1, 0x80, 0x8 ;  /* 0x000000000008781c */ /* 0x000fea0003f4f018 */
[----:B------:R-:W2:Y:S01]  /*4f40*/  @UP1 LDCU.64 UR4, c[0x0][0x888] ;  /* 0x00011100ff0417ac */ /* 0x000ea20008000a00 */
[----:B------:R-:W-:Y:S07]  /*4f50*/  @UP1 UIMAD UR6, UR50, UR32, URZ ;  /* 0x00000020320612a4 */ /* 0x000fee000f8e02ff */
[----:B------:R-:W-:Y:S01]  /*4f60*/  @!P2 PRMT R169, R0, 0x7610, R169 ;  /* 0x0000761000a9a816 */ /* 0x000fe200000000a9 */
[----:B--2---:R-:W-:Y:S06]  /*4f70*/  @UP1 UIMAD.WIDE UR4, UR6, 0x4, UR4 ;  /* 0x00000004060418a5 */ /* 0x004fec000f8e0204 */
[----:B------:R-:W-:Y:S01]  /*4f80*/  IMAD.U32 R12, RZ, RZ, UR4 ;  /* 0x00000004ff0c7e24 */ /* 0x000fe2000f8e00ff */
[----:B------:R-:W-:Y:S04]  /*4f90*/  MOV R13, UR5 ;  /* 0x00000005000d7c02 */ /* 0x000fe80008000f00 */
[----:B------:R-:W2:Y:S01]  /*4fa0*/  @!UP1 LDCU UR4, c[0x0][0x880] ;  /* 0x00011000ff0497ac */ /* 0x000ea20008000800 */
[----:B-1---5:R1:W5:Y:S02]  /*4fb0*/  @P2 LDG.E R73, desc[UR8][R12.64] ;  /* 0x000000080c492981 */ /* 0x022364000c1e1900 */
[----:B-12---:R-:W-:Y:S07]  /*4fc0*/  @!P2 IMAD.U32 R73, RZ, RZ, UR4 ;  /* 0x00000004ff49ae24 */ /* 0x006fee000f8e00ff */
.L_x_73:
[----:B-----5:R-:W-:Y:S01]  /*4fd0*/  @!P1 FSETP.EQ.AND P3, PT, R73, RZ, PT ;  /* 0x000000ff4900920b */ /* 0x020fe20003f62000 */
[----:B------:R-:W-:Y:S01]  /*4fe0*/  @!UPT UIADD3 URZ, UPT, UPT, URZ, URZ, URZ ;  /* 0x000000fffffff290 */ /* 0x000fe2000fffe0ff */
[----:B------:R-:W-:Y:S11]  /*4ff0*/  @!P1 BRA `(.L_x_74) ;  /* 0x0000000000149947 */ /* 0x000ff60003800000 */
[----:B------:R-:W-:Y:S02]  /*5000*/  LOP3.LUT P1, RZ, R169, 0xff, RZ, 0xc0, !PT ;  /* 0x000000ffa9ff7812 */ /* 0x000fe4000782c0ff */
[----:B------:R-:W-:Y:S04]  /*5010*/  PLOP3.LUT P3, PT, PT, PT, UP1, 0x80, 0x8 ;  /* 0x000000000008781c */ /* 0x000fe80003f6f018 */
[----:B------:R-:W-:Y:S07]  /*5020*/  PLOP3.LUT P3, PT, P3, PT, PT, 0x8, 0x80 ;  /* 0x000000000080781c */ /* 0x000fee0001f6e170 */
[----:B------:R-:W-:Y:S11]  /*5030*/  @P1 FSETP.EQ.AND P3, PT, R73, RZ, PT ;  /* 0x000000ff4900120b */ /* 0x000ff60003f62000 */
[----:B------:R-:W-:Y:S02]  /*5040*/  @!UPT UIADD3 URZ, UPT, UPT, URZ, URZ, URZ ;  /* 0x000000fffffff290 */ /* 0x000fe4000fffe0ff */
.L_x_74:
[----:B------:R-:W1:Y:S01]  /*5050*/  SYNCS.PHASECHK.TRANS64.TRYWAIT P1, [UR25+0xd0], R9 ;  /* 0x0000d009ff0075a7 */ /* 0x000e620008021119 */
[----:B------:R-:W-:Y:S04]  /*5060*/  ELECT P2, URZ, PT ;  /* 0x0000000000ff782f */ /* 0x000fe80003840000 */
[----:B------:R-:W-:Y:S01]  /*5070*/  PLOP3.LUT P2, PT, P3, P2, PT, 0xf2, 0x2f ;  /* 0x00000000002f781c */ /* 0x000fe20001f45e72 */
[----:B------:R-:W-:Y:S01]  /*5080*/  @!UPT UIADD3 URZ, UPT, UPT, URZ, URZ, URZ ;  /* 0x000000fffffff290 */ /* 0x000fe2000fffe0ff */
[----:B-1----:R-:W-:Y:S11]  /*5090*/  @!P1 BRA `(.L_x_75) ;  /* 0x0000004c006c9947 */ /* 0x002ff60003800000 */
.L_x_150:
[----:B------:R-:W-:Y:S01]  /*50a0*/  @!P2 IADD3 R3, P1, PT, R14, 0x580, RZ ;  /* 0x000005800e03a810 */ /* 0x000fe20007f3e0ff */
[----:B------:R-:W-:Y:S01]  /*50b0*/  VOTEU.ALL UP0, P2 ;  /* 0x0000000000ff7886 */ /* 0x000fe20001000000 */
[----:B------:R-:W-:Y:S01]  /*50c0*/  UMOV UR6, 0x0 ;  /* 0x0000000000067882 */ /* 0x000fe20000000000 */
[----:B------:R-:W-:Y:S01]  /*50d0*/  UMOV UR7, 0x10000000 ;  /* 0x1000000000077882 */ /* 0x000fe20000000000 */
[----:B------:R-:W-:Y:S01]  /*50e0*/  @!P2 R2UR UR5, R3 ;  /* 0x000000000305a2ca */ /* 0x000fe200000e0000 */
[----:B-1----:R-:W-:Y:S01]  /*50f0*/  @!P2 IMAD.X R0, RZ, RZ, R15, P1 ;  /* 0x000000ffff00a224 */ /* 0x002fe200008e060f */
[----:B------:R-:W-:Y:S01]  /*5100*/  @!UP0 UIADD3 UR16, UPT, UPT, UR25, 0x200, URZ ;  /* 0x0000020019108890 */ /* 0x000fe2000fffe0ff */
[----:B------:R-:W-:Y:S01]  /*5110*/  @P0 SHF.R.U32.HI R4, RZ, 0x10, R5 ;  /* 0x00000010ff040819 */ /* 0x000fe20000011605 */
[----:B------:R-:W-:Y:S02]  /*5120*/  VOTEU.ALL UP0, P2 ;  /* 0x0000000000ff7886 */ /* 0x000fe40001000000 */
[----:B------:R-:W-:Y:S01]  /*5130*/  @!P2 R2UR UR4, R0 ;  /* 0x000000000004a2ca */ /* 0x000fe200000e0000 */
[----:B------:R-:W-:Y:S01]  /*5140*/  @!P2 IMAD.MOV.U32 R0, RZ, RZ, 0x2000 ;  /* 0x00002000ff00a424 */ /* 0x000fe200078e00ff */
[----:B------:R-:W-:Y:S05]  /*5150*/  @P0 R2UR UR50, R4 ;  /* 0x00000000043202ca */ /* 0x000fea00000e0000 */
[----:B------:R-:W-:Y:S06]  /*5160*/  IMAD.U32 R12, RZ, RZ, UR5 ;  /* 0x00000005ff0c7e24 */ /* 0x000fec000f8e00ff */
[----:B------:R-:W-:Y:S01]  /*5170*/  IMAD.U32 R13, RZ, RZ, UR4 ;  /* 0x00000004ff0d7e24 */ /* 0x000fe2000f8e00ff */
[----:B------:R-:W-:Y:S04]  /*5180*/  @!P2 R2UR UR4, R12 ;  /* 0x000000000c04a2ca */ /* 0x000fe800000e0000 */
[----:B------:R-:W-:Y:S11]  /*5190*/  @!P2 R2UR UR5, R13 ;  /* 0x000000000d05a2ca */ /* 0x000ff600000e0000 */
[----:B------:R-:W-:Y:S02]  /*51a0*/  @!UPT UIADD3 URZ, UPT, UPT, URZ, URZ, URZ ;  /* 0x000000fffffff290 */ /* 0x000fe4000fffe0ff */
[----:B------:R1:W-:Y:S01]  /*51b0*/  @!UP0 UTMALDG.4D [UR16], [UR4], desc[UR6] ;  /* 0x00000610040085b4 */ /* 0x0003e20008019000 */
[----:B------:R1:W-:Y:S01]  /*51c0*/  @!P2 SYNCS.ARRIVE.TRANS64.RED.A0TR RZ, [UR25+0xc0], R0 ;  /* 0x0000c000ffffa9a7 */ /* 0x0003e20008300419 */
[----:B------:R-:W-:Y:S01]  /*51d0*/  SYNCS.ARRIVE.TRANS64.RED.A1T0 RZ, [UR48], RZ ;  /* 0x000000ffffff79a7 */ /* 0x000fe20008100430 */
[----:B------:R-:W2:Y:S02]  /*51e0*/  SYNCS.PHASECHK.TRANS64.TRYWAIT P1, [UR25+0xd8], R9 ;  /* 0x0000d809ff0075a7 */ /* 0x000ea40008021119 */
[----:B-12---:R-:W-:Y:S05]  /*51f0*/  @!P1 BRA `(.L_x_76) ;  /* 0x0000004c002c9947 */ /* 0x006fea0003800000 */
.L_x_152:
[----:B------:R-:W-:Y:S01]  /*5200*/  @!P2 IADD3 R3, P0, PT, R14, 0x580, RZ ;  /* 0x000005800e03a810 */ /* 0x000fe20007f1e0ff */
[----:B------:R-:W-:Y:S01]  /*5210*/  VOTEU.ALL UP0, P2 ;  /* 0x0000000000ff7886 */ /* 0x000fe20001000000 */
[----:B------:R-:W-:Y:S01]  /*5220*/  UMOV UR6, 0x0 ;  /* 0x0000000000067882 */ /* 0x000fe20000000000 */
[----:B------:R-:W-:Y:S01]  /*5230*/  UMOV UR7, 0x10000000 ;  /* 0x1000000000077882 */ /* 0x000fe20000000000 */
[----:B------:R-:W-:Y:S01]  /*5240*/  @!P2 R2UR UR5, R3 ;  /* 0x000000000305a2ca */ /* 0x000fe200000e0000 */
[----:B-1----:R-:W-:Y:S01]  /*5250*/  @!P2 IMAD.X R0, RZ, RZ, R15, P0 ;  /* 0x000000ffff00a224 */ /* 0x002fe200000e060f */
[----:B------:R-:W-:Y:S01]  /*5260*/  @!UP0 UIADD3 UR10, UPT, UPT, UR18, 0x40, URZ ;  /* 0x00000040120a8890 */ /* 0x000fe2000fffe0ff */
[----:B------:R-:W-:Y:S01]  /*5270*/  LOP3.LUT R10, R10, 0x1, RZ, 0x3c, !PT ;  /* 0x000000010a0a7812 */ /* 0x000fe200078e3cff */
[----:B------:R-:W-:Y:S01]  /*5280*/  @!UP0 UIADD3 UR8, UPT, UPT, UR25, 0x2200, URZ ;  /* 0x0000220019088890 */ /* 0x000fe2000fffe0ff */
[----:B------:R-:W-:Y:S01]  /*5290*/  LOP3.LUT R8, R8, 0x1, RZ, 0x3c, !PT ;  /* 0x0000000108087812 */ /* 0x000fe200078e3cff */
[----:B------:R-:W-:Y:S01]  /*52a0*/  @!UP0 UIADD3 UR9, UPT, UPT, UR25, 0xc8, URZ ;  /* 0x000000c819098890 */ /* 0x000fe2000fffe0ff */
[----:B------:R-:W-:Y:S01]  /*52b0*/  @!P2 R2UR UR4, R0 ;  /* 0x000000000004a2ca */ /* 0x000fe200000e0000 */
[----:B------:R-:W-:Y:S01]  /*52c0*/  VOTEU.ALL UP0, P2 ;  /* 0x0000000000ff7886 */ /* 0x000fe20001000000 */
[----:B------:R-:W-:Y:S01]  /*52d0*/  UMOV UR11, UR19 ;  /* 0x00000013000b7c82 */ /* 0x000fe20008000000 */
[----:B------:R-:W-:Y:S01]  /*52e0*/  UMOV UR12, UR20 ;  /* 0x00000014000c7c82 */ /* 0x000fe20008000000 */
[----:B------:R-:W-:Y:S01]  /*52f0*/  UMOV UR13, UR21 ;  /* 0x00000015000d7c82 */ /* 0x000fe20008000000 */
[----:B------:R-:W-:Y:S01]  /*5300*/  UIADD3 UR26, UPT, UPT, UR14, UR44, URZ ;  /* 0x0000002c0e1a7290 */ /* 0x000fe2000fffe0ff */
[----:B------:R-:W-:Y:S01]  /*5310*/  IMAD.U32 R4, RZ, RZ, UR5 ;  /* 0x00000005ff047e24 */ /* 0x000fe2000f8e00ff */
[----:B------:R-:W-:Y:S02]  /*5320*/  UIADD3 UR30, UPT, UPT, UR15, UR38, URZ ;  /* 0x000000260f1e7290 */ /* 0x000fe4000fffe0ff */
[----:B------:R-:W-:Y:S04]  /*5330*/  UPLOP3.LUT UP4, UPT, UPT, UPT, UPT, 0x80, 0x8 ;  /* 0x000000000008789c */ /* 0x000fe80003f8f070 */
[----:B------:R-:W-:Y:S01]  /*5340*/  IMAD.U32 R5, RZ, RZ, UR4 ;  /* 0x00000004ff057e24 */ /* 0x000fe2000f8e00ff */
[----:B------:R-:W-:Y:S04]  /*5350*/  @!P2 R2UR UR4, R4 ;  /* 0x000000000404a2ca */ /* 0x000fe800000e0000 */
[----:B------:R-:W-:Y:S11]  /*5360*/  @!P2 R2UR UR5, R5 ;  /* 0x000000000505a2ca */ /* 0x000ff600000e0000 */
[----:B------:R-:W-:Y:S02]  /*5370*/  @!UPT UIADD3 URZ, UPT, UPT, URZ, URZ, URZ ;  /* 0x000000fffffff290 */ /* 0x000fe4000fffe0ff */
[----:B------:R1:W-:Y:S01]  /*5380*/  @!UP0 UTMALDG.4D [UR8], [UR4], desc[UR6] ;  /* 0x00000608040085b4 */ /* 0x0003e20008019000 */
[----:B------:R1:W-:Y:S01]  /*5390*/  @!P2 SYNCS.ARRIVE.TRANS64.RED.A0TR RZ, [UR25+0xc8], R2 ;  /* 0x0000c802ffffa9a7 */ /* 0x0003e20008300419 */
[----:B------:R-:W-:Y:S01]  /*53a0*/  SYNCS.ARRIVE.TRANS64.RED.A1T0 RZ, [UR47], RZ ;  /* 0x000000ffffff79a7 */ /* 0x000fe2000810042f */
[----:B------:R-:W-:Y:S05]  /*53b0*/  BRA.U UP2, `(.L_x_77) ;  /* 0xfffffff1027c7547 */ /* 0x000fea000b83ffff */
[----:B------:R-:W-:-:S04]  /*53c0*/  SHF.L.U32 R3, R10, 0x1f, RZ ;  /* 0x0000001f0a037819 */ /* 0x000fc800000006ff */
[----:B------:R-:W2:Y:S02]  /*53d0*/  SYNCS.PHASECHK.TRANS64.TRYWAIT P0, [UR25+0xd0], R3 ;  /* 0x0000d003ff0075a7 */ /* 0x000ea40008001119 */
[----:B--2---:R-:W-:Y:S05]  /*53e0*/  @!P0 BRA `(.L_x_78) ;  /* 0x0000004800c88947 */ /* 0x004fea0003800000 */
.L_x_154:
[----:B--2---:R-:W-:-:S07]  /*53f0*/  MOV R0, UR25 ;  /* 0x0000001900007c02 */ /* 0x004fce0008000f00 */
.L_x_79:
[----:B--2---:R-:W-:-:S04]  /*5400*/  SHF.L.U32 R3, R10, 0x1f, RZ ;  /* 0x0000001f0a037819 */ /* 0x004fc800000006ff */
[----:B------:R2:W3:Y:S03]  /*5410*/  SYNCS.PHASECHK.TRANS64.TRYWAIT P0, [R0+URZ+0xd8], R3 ;  /* 0x0000d803000075a7 */ /* 0x0004e600080011ff */
[----:B---3--:R-:W-:Y:S05]  /*5420*/  @!P0 NANOSLEEP.SYNCS 0x989680 ;  /* 0x009896800000895d */ /* 0x008fea0003900000 */
[----:B------:R-:W3:Y:S02]  /*5430*/  @!P0 SYNCS.PHASECHK.TRANS64 P0, [R0+URZ+0xd8], R3 ;  /* 0x0000d803000085a7 */ /* 0x000ee400080010ff */
[----:B-1-3--:R-:W-:Y:S05]  /*5440*/  @P0 EXIT ;  /* 0x000000000000094d */ /* 0x00afea0003800000 */
[----:B------:R-:W-:Y:S05]  /*5450*/  BRA `(.L_x_79) ;  /* 0xfffffffc00e87947 */ /* 0x000fea000383ffff */
.L_x_68:
[----:B------:R-:W-:-:S06]  /*5460*/  UISETP.GE.AND UP0, UPT, UR18, 0x4, UPT ;  /* 0x000000041200788c */ /* 0x000fcc000bf06270 */
[----:B------:R-:W-:-:S13]  /*5470*/  PLOP3.LUT P0, PT, PT, PT, UP0, 0x80, 0x8 ;  /* 0x000000000008781c */ /* 0x000fda0003f0f008 */
[----:B-1----:R-:W-:Y:S05]  /*5480*/  @!P0 EXIT ;  /* 0x000000000000894d */ /* 0x002fea0003800000 */
[----:B------:R-:W1:Y:S08]  /*5490*/  S2UR UR4, SR_CgaCtaId ;  /* 0x00000000000479c3 */ /* 0x000e700000008800 */
[----:B------:R-:W-:Y:S01]  /*54a0*/  BAR.SYNC.DEFER_BLOCKING 0x6, 0xa0 ;  /* 0x0182800000007b1d */ /* 0x000fe20000010000 */
[C---:B------:R-:W-:Y:S01]  /*54b0*/  IMAD.SHL.U32 R4, R166.reuse, 0x40, RZ ;  /* 0x00000040a6047824 */ /* 0x040fe200078e00ff */
[----:B------:R-:W-:Y:S01]  /*54c0*/  USHF.R.S32.HI UR51, URZ, 0x1f, UR5 ;  /* 0x0000001fff337899 */ /* 0x000fe20008011405 */
[C---:B------:R-:W-:Y:S01]  /*54d0*/  IMAD.SHL.U32 R165, R166.reuse, 0x8, RZ ;  /* 0x00000008a6a57824 */ /* 0x040fe200078e00ff */
[C---:B------:R-:W-:Y:S01]  /*54e0*/  LOP3.LUT R168, R166.reuse, 0x60, RZ, 0xc0, !PT ;  /* 0x00000060a6a87812 */ /* 0x040fe200078ec0ff */
[----:B------:R-:W-:Y:S01]  /*54f0*/  IMAD.U32 R69, R166, 0x10000, RZ ;  /* 0x00010000a6457824 */ /* 0x000fe200078e00ff */
[----:B------:R-:W-:-:S02]  /*5500*/  UMOV UR48, 0x400 ;  /* 0x0000040000307882 */ /* 0x000fc40000000000 */
[----:B------:R-:W2:Y:S01]  /*5510*/  LDC.64 R154, c[0x0][0x8b0] ;  /* 0x00022c00ff9a7b82 */ /* 0x000ea20000000a00 */
[----:B------:R-:W-:Y:S01]  /*5520*/  LOP3.LUT R6, R4, 0x180, RZ, 0xc0, !PT ;  /* 0x0000018004067812 */ /* 0x000fe200078ec0ff */
[----:B------:R-:W-:Y:S01]  /*5530*/  ULEA.HI UR51, UR51, UR5, URZ, 0x7 ;  /* 0x0000000533337291 */ /* 0x000fe2000f8f38ff */
[----:B------:R-:W-:Y:S01]  /*5540*/  LOP3.LUT R167, R166, 0x2, RZ, 0xc0, !PT ;  /* 0x00000002a6a77812 */ /* 0x000fe200078ec0ff */
[----:B------:R-:W-:Y:S01]  /*5550*/  HFMA2 R161, -RZ, RZ, 0, 0 ;  /* 0x00000000ffa17431 */ /* 0x000fe200000001ff */
[----:B------:R-:W-:Y:S01]  /*5560*/  LOP3.LUT R165, R6, 0x30, R165, 0xf8, !PT ;  /* 0x0000003006a57812 */ /* 0x000fe200078ef8a5 */
[----:B------:R-:W-:Y:S01]  /*5570*/  IMAD.MOV.U32 R68, RZ, RZ, RZ ;  /* 0x000000ffff447224 */ /* 0x000fe200078e00ff */
[----:B------:R-:W-:Y:S01]  /*5580*/  LOP3.LUT R166, R166, 0x4, RZ, 0xc0, !PT ;  /* 0x00000004a6a67812 */ /* 0x000fe200078ec0ff */
[----:B------:R-:W3:Y:S01]  /*5590*/  LDC.64 R152, c[0x0][0x8a8] ;  /* 0x00022a00ff987b82 */ /* 0x000ee20000000a00 */
[----:B------:R-:W-:Y:S01]  /*55a0*/  LOP3.LUT R165, R165, 0x1e40, R4, 0xf8, !PT ;  /* 0x00001e40a5a57812 */ /* 0x000fe200078ef804 */
[----:B------:R-:W-:Y:S01]  /*55b0*/  IMAD.MOV.U32 R164, RZ, RZ, RZ ;  /* 0x000000ffffa47224 */ /* 0x000fe200078e00ff */
[----:B------:R-:W-:-:S02]  /*55c0*/  CS2R R162, SRZ ;  /* 0x0000000000a27805 */ /* 0x000fc4000001ff00 */
[----:B------:R-:W-:Y:S01]  /*55d0*/  LOP3.LUT R69, R69, 0x600000, RZ, 0xc0, !PT ;  /* 0x0060000045457812 */ /* 0x000fe200078ec0ff */
[----:B------:R-:W-:Y:S01]  /*55e0*/  IMAD.MOV R173, RZ, RZ, -R167 ;  /* 0x000000ffffad7224 */ /* 0x000fe200078e0aa7 */
[C---:B------:R-:W-:Y:S01]  /*55f0*/  IADD3 R174, PT, PT, -R166.reuse, 0x2, RZ ;  /* 0x00000002a6ae7810 */ /* 0x040fe20007ffe1ff */
[----:B------:R-:W4:Y:S01]  /*5600*/  LDCU UR60, c[0x0][0x370] ;  /* 0x00006e00ff3c77ac */ /* 0x000f220008000800 */
[----:B------:R-:W-:Y:S01]  /*5610*/  IADD3 R172, PT, PT, -R166, RZ, RZ ;  /* 0x000000ffa6ac7210 */ /* 0x000fe20007ffe1ff */
[----:B-1----:R-:W-:Y:S01]  /*5620*/  ULEA UR48, UR4, UR48, 0x18 ;  /* 0x0000003004307291 */ /* 0x002fe2000f8ec0ff */
[----:B------:R-:W1:Y:S03]  /*5630*/  LDCU UR45, c[0x0][0xb0c] ;  /* 0x00016180ff2d77ac */ /* 0x000e660008000800 */
[----:B------:R-:W-:Y:S02]  /*5640*/  UIADD3 UR4, UPT, UPT, UR48, 0x4200, URZ ;  /* 0x0000420030047890 */ /* 0x000fe4000fffe0ff */
[----:B------:R-:W-:Y:S01]  /*5650*/  VIADD R175, R165, UR48 ;  /* 0x00000030a5af7c36 */ /* 0x000fe20008000000 */
[----:B------:R-:W-:-:S02]  /*5660*/  UIADD3 UR5, UPT, UPT, UR48, 0x200, URZ ;  /* 0x0000020030057890 */ /* 0x000fc4000fffe0ff */
[----:B------:R-:W4:Y:S01]  /*5670*/  LDS R2, [UR48+0x140] ;  /* 0x00014030ff027984 */ /* 0x000f220008000800 */
[----:B------:R-:W1:Y:S01]  /*5680*/  LDCU UR38, c[0x0][0xb30] ;  /* 0x00016600ff2677ac */ /* 0x000e620008000800 */
[----:B------:R-:W-:Y:S02]  /*5690*/  VIADD R175, R175, 0x200 ;  /* 0x00000200afaf7836 */ /* 0x000fe40000000000 */
[----:B------:R-:W-:Y:S01]  /*56a0*/  IMAD.U32 R176, RZ, RZ, UR4 ;  /* 0x00000004ffb07e24 */ /* 0x000fe2000f8e00ff */
[----:B------:R-:W1:Y:S01]  /*56b0*/  LDCU.64 UR54, c[0x0][0x888] ;  /* 0x00011100ff3677ac */ /* 0x000e620008000a00 */
[----:B------:R-:W-:Y:S01]  /*56c0*/  IMAD.U32 R177, RZ, RZ, UR5 ;  /* 0x00000005ffb17e24 */ /* 0x000fe2000f8e00ff */
[----:B------:R-:W1:Y:S01]  /*56d0*/  LDCU.64 UR46, c[0x0][0xb28] ;  /* 0x00016500ff2e77ac */ /* 0x000e620008000a00 */
[----:B------:R-:W1:Y:S01]  /*56e0*/  LDCU.64 UR62, c[0x0][0x890] ;  /* 0x00011200ff3e77ac */ /* 0x000e620008000a00 */
[----:B------:R-:W1:Y:S01]  /*56f0*/  LDCU.128 UR56, c[0x0][0xb10] ;  /* 0x00016200ff3877ac */ /* 0x000e620008000c00 */
[----:B------:R-:W1:Y:S01]  /*5700*/  LDCU UR53, c[0x0][0x374] ;  /* 0x00006e80ff3577ac */ /* 0x000e620008000800 */
[----:B------:R-:W-:Y:S01]  /*5710*/  USHF.R.S32.HI UR51, URZ, 0x7, UR51 ;  /* 0x00000007ff337899 */ /* 0x000fe20008011433 */
[C---:B----4-:R-:W-:Y:S01]  /*5720*/  VIADD R3, R2.reuse, 0x80 ;  /* 0x0000008002037836 */ /* 0x050fe20000000000 */
[----:B------:R-:W-:-:S04]  /*5730*/  LOP3.LUT R2, R2, 0xffff, RZ, 0xc0, !PT ;  /* 0x0000ffff02027812 */ /* 0x000fc800078ec0ff */
[----:B------:R-:W-:-:S05]  /*5740*/  LOP3.LUT R3, R3, 0xffff, RZ, 0xc0, !PT ;  /* 0x0000ffff03037812 */ /* 0x000fca00078ec0ff */
[----:B-123--:R4:W-:Y:S02]  /*5750*/  STL.64 [R1], R2 ;  /* 0x0000000201007387 */ /* 0x00e9e40000100a00 */
.L_x_106:
[----:B----4-:R-:W-:Y:S04]  /*5760*/  SHF.L.U32 R3, R163, 0x1f, RZ ;  /* 0x0000001fa3037819 */ /* 0x010fe800000006ff */
[----:B-1----:R-:W1:Y:S02]  /*5770*/  SYNCS.PHASECHK.TRANS64.TRYWAIT P0, [UR48+0xf0], R3 ;  /* 0x0000f003ff0075a7 */ /* 0x002e640008001130 */
[----:B-1----:R-:W-:Y:S05]  /*5780*/  @!P0 BRA `(.L_x_80) ;  /* 0x0000004400f88947 */ /* 0x002fea0003800000 */
.L_x_156:
[----:B------:R-:W2:Y:S01]  /*5790*/  LDS.128 R4, [UR48+0x130] ;  /* 0x00013030ff047984 */ /* 0x000ea20008000c00 */
[----:B------:R-:W-:Y:S01]  /*57a0*/  UIADD3 UR4, UPT, UPT, UR48, 0xf8, URZ ;  /* 0x000000f830047890 */ /* 0x000fe2000fffe0ff */
[----:B------:R-:W-:Y:S01]  /*57b0*/  IMAD R2, R68, 0x4, R1 ;  /* 0x0000000444027824 */ /* 0x000fe200078e0201 */
[----:B------:R-:W-:Y:S02]  /*57c0*/  UISETP.GE.AND UP0, UPT, UR39, 0x1, UPT ;  /* 0x000000012700788c */ /* 0x000fe4000bf06270 */
[----:B------:R-:W-:Y:S01]  /*57d0*/  UPRMT UR4, URZ, 0x654, UR4 ;  /* 0x00000654ff047896 */ /* 0x000fe20008000004 */
[----:B------:R-:W-:Y:S01]  /*57e0*/  @!PT LDS RZ, [RZ] ;  /* 0x00000000fffff984 */ /* 0x000fe20000000800 */
[----:B------:R-:W-:Y:S01]  /*57f0*/  @!PT LDS RZ, [RZ] ;  /* 0x00000000fffff984 */ /* 0x000fe20000000800 */
[----:B------:R-:W-:Y:S01]  /*5800*/  @!PT LDS RZ, [RZ] ;  /* 0x00000000fffff984 */ /* 0x000fe20000000800 */
[----:B------:R-:W-:Y:S01]  /*5810*/  @!PT LDS RZ, [RZ] ;  /* 0x00000000fffff984 */ /* 0x000fe20000000800 */
[----:B------:R3:W-:Y:S06]  /*5820*/  MEMBAR.ALL.CTA ;  /* 0x0000000000007992 */ /* 0x0007ec0000008000 */
[----:B---3--:R-:W3:Y:S02]  /*5830*/  FENCE.VIEW.ASYNC.S ;  /* 0x00000000000073c6 */ /* 0x008ee40000000000 */
[----:B---3--:R-:W-:Y:S06]  /*5840*/  SYNCS.ARRIVE.TRANS64.RED.A1T0 RZ, [UR4], RZ ;  /* 0x000000ffffff79a7 */ /* 0x008fec0008100404 */
[----:B------:R-:W5:Y:S01]  /*5850*/  LDL R2, [R2] ;  /* 0x0000000002027983 */ /* 0x000f620000100800 */
[----:B--2---:R-:W-:Y:S11]  /*5860*/  LOP3.LUT P0, RZ, R6, 0x1, RZ, 0xc0, !PT ;  /* 0x0000000106ff7812 */ /* 0x004ff6000780c0ff */
[----:B------:R-:W-:Y:S02]  /*5870*/  @!UPT UIADD3 URZ, UPT, UPT, URZ, URZ, URZ ;  /* 0x000000fffffff290 */ /* 0x000fe4000fffe0ff */
[----:B------:R-:W-:Y:S01]  /*5880*/  VOTEU.ANY UP1, P0 ;  /* 0x0000000000ff7886 */ /* 0x000fe20000020100 */
[----:B------:R-:W-:Y:S01]  /*5890*/  PLOP3.LUT P0, PT, PT, PT, UP1, 0x80, 0x8 ;  /* 0x000000000008781c */ /* 0x000fe20003f0f018 */
[----:B------:R-:W-:Y:S11]  /*58a0*/  UP2UR UR52, UPR, URZ, 0x2 ;  /* 0x00000002ff347883 */ /* 0x000ff60008000000 */
[----:B------:R-:W-:Y:S01]  /*58b0*/  @!UPT UIADD3 URZ, UPT, UPT, URZ, URZ, URZ ;  /* 0x000000fffffff290 */ /* 0x000fe2000fffe0ff */
[----:B-1----:R-:W-:Y:S02]  /*58c0*/  @P0 MOV R3, R4 ;  /* 0x0000000400030202 */ /* 0x002fe40000000f00 */
[----:B------:R-:W-:Y:S02]  /*58d0*/  @P0 LOP3.LUT R0, R5, 0xffff, RZ, 0xc0, !PT ;  /* 0x0000ffff05000812 */ /* 0x000fe400078ec0ff */
[----:B------:R-:W-:Y:S02]  /*58e0*/  @P0 R2UR UR5, R3 ;  /* 0x00000000030502ca */ /* 0x000fe400000e0000 */
[----:B------:R-:W-:Y:S01]  /*58f0*/  @P0 R2UR UR4, R0 ;  /* 0x00000000000402ca */ /* 0x000fe200000e0000 */
[----:B------:R-:W-:Y:S05]  /*5900*/  IMAD.U32 R0, RZ, RZ, UR51 ;  /* 0x00000033ff007e24 */ /* 0x000fea000f8e00ff */
[----:B------:R-:W-:Y:S05]  /*5910*/  IABS R3, R0 ;  /* 0x0000000000037213 */ /* 0x000fea0000000000 */
[----:B------:R-:W-:Y:S02]  /*5920*/  @UP1 UMOV UR37, UR5 ;  /* 0x0000000500251c82 */ /* 0x000fe40008000000 */
[----:B------:R-:W-:Y:S01]  /*5930*/  @UP1 UMOV UR36, UR4 ;  /* 0x0000000400241c82 */ /* 0x000fe20008000000 */
[----:B------:R-:W-:Y:S05]  /*5940*/  BRA.U !UP0, `(.L_x_81) ;  /* 0x0000000108cc7547 */ /* 0x000fea000b800000 */
[----:B------:R-:W1:Y:S01]  /*5950*/  LDCU UR9, c[0x0][0xb20] ;  /* 0x00016400ff0977ac */ /* 0x000e620008000800 */
[----:B------:R-:W-:Y:S02]  /*5960*/  UIMAD.WIDE.U32 UR4, UR53, UR59, URZ ;  /* 0x0000003b350472a5 */ /* 0x000fe4000f8e00ff */
[----:B------:R-:W-:Y:S02]  /*5970*/  UIMAD.WIDE.U32 UR6, UR60, UR56, URZ ;  /* 0x000000383c0672a5 */ /* 0x000fe4000f8e00ff */
[----:B------:R-:W-:Y:S02]  /*5980*/  UIMAD.WIDE.U32 UR10, UR36, UR59, URZ ;  /* 0x0000003b240a72a5 */ /* 0x000fe4000f8e00ff */
[----:B------:R-:W-:Y:S02]  /*5990*/  UISETP.NE.AND UP0, UPT, UR58, 0x1, UPT ;  /* 0x000000013a00788c */ /* 0x000fe4000bf05270 */
[----:B------:R-:W-:Y:S02]  /*59a0*/  UISETP.NE.AND UP1, UPT, UR45, 0x1, UPT ;  /* 0x000000012d00788c */ /* 0x000fe4000bf25270 */
[----:B------:R-:W-:Y:S02]  /*59b0*/  UISETP.NE.AND UP2, UPT, UR39, 0x1, UPT ;  /* 0x000000012700788c */ /* 0x000fe4000bf45270 */
[----:B------:R-:W-:Y:S01]  /*59c0*/  UIMAD.WIDE.U32 UR12, UR37, UR56, URZ ;  /* 0x00000038250c72a5 */ /* 0x000fe2000f8e00ff */
[----:B------:R-:W-:Y:S01]  /*59d0*/  UMOV UR4, UR5 ;  /* 0x0000000500047c82 */ /* 0x000fe20008000000 */
[----:B------:R-:W-:Y:S01]  /*59e0*/  UMOV UR6, UR11 ;  /* 0x0000000b00067c82 */ /* 0x000fe20008000000 */
[----:B-1----:R-:W-:Y:S03]  /*59f0*/  USHF.R.U32.HI UR8, URZ, UR9, UR4 ;  /* 0x00000009ff087299 */ /* 0x002fe60008011604 */
[----:B------:R-:W-:Y:S02]  /*5a00*/  UMOV UR4, UR7 ;  /* 0x0000000700047c82 */ /* 0x000fe40008000000 */
[----:B------:R-:W-:Y:S02]  /*5a10*/  USHF.R.U32.HI UR5, URZ, UR57, UR4 ;  /* 0x00000039ff057299 */ /* 0x000fe40008011604 */
[----:B------:R-:W-:Y:S02]  /*5a20*/  USEL UR4, UR53, UR8, !UP0 ;  /* 0x0000000835047287 */ /* 0x000fe4000c000000 */
[----:B------:R-:W-:Y:S02]  /*5a30*/  USHF.R.U32.HI UR8, URZ, UR9, UR6 ;  /* 0x00000009ff087299 */ /* 0x000fe40008011606 */
[----:B------:R-:W-:Y:S02]  /*5a40*/  UIMAD.WIDE.U32 UR6, UR4, UR46, URZ ;  /* 0x0000002e040672a5 */ /* 0x000fe4000f8e00ff */
[----:B------:R-:W-:Y:S02]  /*5a50*/  USEL UR9, UR60, UR5, !UP1 ;  /* 0x000000053c097287 */ /* 0x000fe4000c800000 */
[----:B------:R-:W-:Y:S02]  /*5a60*/  USEL UR8, UR36, UR8, !UP0 ;  /* 0x0000000824087287 */ /* 0x000fe4000c000000 */
[----:B------:R-:W-:Y:S01]  /*5a70*/  UIMAD.WIDE.U32 UR10, UR9, UR46, URZ ;  /* 0x0000002e090a72a5 */ /* 0x000fe2000f8e00ff */
[----:B------:R-:W-:Y:S01]  /*5a80*/  UMOV UR6, UR7 ;  /* 0x0000000700067c82 */ /* 0x000fe20008000000 */
[----:B------:R-:W-:Y:S01]  /*5a90*/  UMOV UR5, UR13 ;  /* 0x0000000d00057c82 */ /* 0x000fe20008000000 */
[----:B------:R-:W-:Y:S02]  /*5aa0*/  @UP2 USHF.R.U32.HI UR4, URZ, UR47, UR6 ;  /* 0x0000002fff042299 */ /* 0x000fe40008011606 */
[----:B------:R-:W-:Y:S02]  /*5ab0*/  USHF.R.U32.HI UR5, URZ, UR57, UR5 ;  /* 0x00000039ff057299 */ /* 0x000fe40008011605 */
[----:B------:R-:W-:Y:S02]  /*5ac0*/  UIMAD UR4, UR39, UR4, URZ ;  /* 0x00000004270472a4 */ /* 0x000fe4000f8e02ff */
[----:B------:R-:W-:Y:S02]  /*5ad0*/  USEL UR5, UR37, UR5, !UP1 ;  /* 0x0000000525057287 */ /* 0x000fe4000c800000 */
[----:B------:R-:W-:Y:S01]  /*5ae0*/  UISETP.GE.AND UP0, UPT, UR8, UR4, UPT ;  /* 0x000000040800728c */ /* 0x000fe2000bf06270 */
[----:B------:R-:W-:Y:S01]  /*5af0*/  UMOV UR6, UR11 ;  /* 0x0000000b00067c82 */ /* 0x000fe20008000000 */
[----:B------:R-:W-:Y:S02]  /*5b00*/  UIMAD.WIDE.U32 UR10, UR8, UR46, URZ ;  /* 0x0000002e080a72a5 */ /* 0x000fe4000f8e00ff */
[----:B------:R-:W-:Y:S04]  /*5b10*/  @UP2 USHF.R.U32.HI UR9, URZ, UR47, UR6 ;  /* 0x0000002fff092299 */ /* 0x000fe80008011606 */
[----:B------:R-:W-:Y:S01]  /*5b20*/  UIMAD UR6, UR39, UR9, URZ ;  /* 0x00000009270672a4 */ /* 0x000fe2000f8e02ff */
[----:B------:R-:W-:Y:S03]  /*5b30*/  UMOV UR4, UR11 ;  /* 0x0000000b00047c82 */ /* 0x000fe60008000000 */
[----:B------:R-:W-:Y:S02]  /*5b40*/  UISETP.GE.OR UP0, UPT, UR5, UR6, UP0 ;  /* 0x000000060500728c */ /* 0x000fe40008706670 */
[----:B------:R-:W-:Y:S02]  /*5b50*/  USHF.R.U32.HI UR4, URZ, UR47, UR4 ;  /* 0x0000002fff047299 */ /* 0x000fe40008011604 */
[----:B------:R-:W-:Y:S02]  /*5b60*/  UIMAD.WIDE.U32 UR6, UR5, UR46, URZ ;  /* 0x0000002e050672a5 */ /* 0x000fe4000f8e00ff */
[----:B------:R-:W-:Y:S02]  /*5b70*/  USEL UR11, UR8, UR4, !UP2 ;  /* 0x00000004080b7287 */ /* 0x000fe4000d000000 */
[----:B------:R-:W-:Y:S02]  /*5b80*/  UIADD3 UR6, UPT, UPT, -UR5, URZ, URZ ;  /* 0x000000ff05067290 */ /* 0x000fe4000fffe1ff */
[----:B------:R-:W-:Y:S02]  /*5b90*/  UIADD3 UR10, UPT, UPT, -UR11, URZ, URZ ;  /* 0x000000ff0b0a7290 */ /* 0x000fe4000fffe1ff */
[----:B------:R-:W-:Y:S02]  /*5ba0*/  UIMAD UR6, UR45, UR6, UR37 ;  /* 0x000000062d0672a4 */ /* 0x000fe4000f8e0225 */
[----:B------:R-:W-:Y:S01]  /*5bb0*/  UIMAD UR10, UR39, UR10, UR8 ;  /* 0x0000000a270a72a4 */ /* 0x000fe2000f8e0208 */
[----:B------:R-:W-:Y:S01]  /*5bc0*/  @!UP0 UMOV UR4, UR7 ;  /* 0x0000000700048c82 */ /* 0x000fe20008000000 */
[----:B------:R-:W-:Y:S02]  /*5bd0*/  UIADD3 UR7, UPT, UPT, -UR8, URZ, URZ ;  /* 0x000000ff08077290 */ /* 0x000fe4000fffe1ff */
[----:B------:R-:W-:Y:S04]  /*5be0*/  @!UP0 USHF.R.U32.HI UR4, URZ, UR47, UR4 ;  /* 0x0000002fff048299 */ /* 0x000fe80008011604 */
[----:B------:R-:W-:Y:S04]  /*5bf0*/  @!UP0 USEL UR4, UR5, UR4, !UP2 ;  /* 0x0000000405048287 */ /* 0x000fe8000d000000 */
[----:B------:R-:W-:Y:S02]  /*5c00*/  @!UP0 UIMAD UR9, UR9, UR10, UR4 ;  /* 0x0000000a090982a4 */ /* 0x000fe4000f8e0204 */
[----:B------:R-:W-:Y:S02]  /*5c10*/  @!UP0 UIADD3 UR10, UPT, UPT, UR11, -UR4, URZ ;  /* 0x800000040b0a8290 */ /* 0x000fe4000fffe0ff */
[----:B------:R-:W-:Y:S02]  /*5c20*/  UIMAD UR4, UR58, UR7, UR36 ;  /* 0x000000073a0472a4 */ /* 0x000fe4000f8e0224 */
[----:B------:R-:W-:Y:S03]  /*5c30*/  @!UP0 UIMAD UR8, UR10, UR39, UR5 ;  /* 0x000000270a0882a4 */ /* 0x000fe6000f8e0205 */
[----:B------:R-:W-:Y:S02]  /*5c40*/  @!UP0 UMOV UR5, UR9 ;  /* 0x0000000900058c82 */ /* 0x000fe40008000000 */
[----:B------:R-:W-:Y:S02]  /*5c50*/  UIMAD UR37, UR5, UR45, UR6 ;  /* 0x0000002d052572a4 */ /* 0x000fe4000f8e0206 */
[----:B------:R-:W-:Y:S11]  /*5c60*/  UIMAD UR36, UR8, UR58, UR4 ;  /* 0x0000003a082472a4 */ /* 0x000ff6000f8e0204 */
[----:B------:R-:W-:Y:S01]  /*5c70*/  @!UPT UIADD3 URZ, UPT, UPT, URZ, URZ, URZ ;  /* 0x000000fffffff290 */ /* 0x000fe2000fffe0ff */
.L_x_81:
[----:B------:R-:W1:Y:S01]  /*5c80*/  LDCU UR16, c[0x0][0x388] ;  /* 0x00007100ff1077ac */ /* 0x000e620008000800 */
[----:B------:R-:W-:Y:S02]  /*5c90*/  R2UR UR6, R3 ;  /* 0x00000000030672ca */ /* 0x000fe400000e0000 */
[----:B------:R-:W-:Y:S01]  /*5ca0*/  IABS R0, R0 ;  /* 0x0000000000007213 */ /* 0x000fe20000000000 */
[----:B------:R-:W-:Y:S01]  /*5cb0*/  UIADD3 UR11, UPT, UPT, UR48, 0x200, URZ ;  /* 0x00000200300b7890 */ /* 0x000fe2000fffe0ff */
[----:B------:R-:W-:Y:S01]  /*5cc0*/  @P0 SHF.R.U32.HI R4, RZ, 0x10, R5 ;  /* 0x00000010ff040819 */ /* 0x000fe20000011605 */
[----:B------:R-:W-:Y:S02]  /*5cd0*/  USHF.L.U32 UR42, UR30, 0x7, URZ ;  /* 0x000000071e2a7899 */ /* 0x000fe400080006ff */
[----:B------:R-:W-:Y:S01]  /*5ce0*/  IMAD.MOV R0, RZ, RZ, -R0 ;  /* 0x000000ffff007224 */ /* 0x000fe200078e0a00 */
[----:B------:R-:W-:Y:S04]  /*5cf0*/  @P0 R2UR UR61, R4 ;  /* 0x00000000043d02ca */ /* 0x000fe800000e0000 */
[----:B------:R-:W-:Y:S01]  /*5d00*/  R2UR UR9, R0 ;  /* 0x00000000000972ca */ /* 0x000fe200000e0000 */
[----:B------:R-:W2:Y:S01]  /*5d10*/  I2F.RP R9, UR6 ;  /* 0x0000000600097d06 */ /* 0x000ea20008209400 */
[----:B-1----:R-:W-:Y:S09]  /*5d20*/  UISETP.NE.AND UP4, UPT, UR16, URZ, UPT ;  /* 0x000000ff1000728c */ /* 0x002ff2000bf85270 */
[----:B--2---:R-:W1:Y:S02]  /*5d30*/  MUFU.RCP R3, R9 ;  /* 0x0000000900037308 */ /* 0x004e640000001000 */
[----:B-1----:R-:W-:Y:S08]  /*5d40*/  VIADD R8, R3, 0xffffffe ;  /* 0x0ffffffe03087836 */ /* 0x002ff00000000000 */
[----:B------:R-:W1:Y:S02]  /*5d50*/  F2I.FTZ.U32.TRUNC.NTZ R3, R8 ;  /* 0x0000000800037305 */ /* 0x000e64000021f000 */
[----:B-1----:R-:W-:Y:S01]  /*5d60*/  R2UR UR5, R3 ;  /* 0x00000000030572ca */ /* 0x002fe200000e0000 */
[----:B------:R-:W-:Y:S05]  /*5d70*/  IMAD.U32 R3, RZ, RZ, UR26 ;  /* 0x0000001aff037e24 */ /* 0x000fea000f8e00ff */
[----:B------:R-:W-:Y:S04]  /*5d80*/  IABS R3, R3 ;  /* 0x0000000300037213 */ /* 0x000fe80000000000 */
[----:B------:R-:W-:Y:S01]  /*5d90*/  R2UR UR8, R3 ;  /* 0x00000000030872ca */ /* 0x000fe200000e0000 */
[----:B------:R-:W-:Y:S02]  /*5da0*/  IMAD.U32 R3, RZ, RZ, UR16 ;  /* 0x00000010ff037e24 */ /* 0x000fe4000f8e00ff */
[----:B------:R-:W-:Y:S03]  /*5db0*/  UIADD3 UR4, UPT, UPT, URZ, -UR5, URZ ;  /* 0x80000005ff047290 */ /* 0x000fe6000fffe0ff */
[----:B------:R-:W-:Y:S01]  /*5dc0*/  IABS R9, R3 ;  /* 0x0000000300097213 */ /* 0x000fe20000000000 */
[----:B------:R-:W-:Y:S03]  /*5dd0*/  UIMAD UR7, UR4, UR6, URZ ;  /* 0x00000006040772a4 */ /* 0x000fe6000f8e02ff */
[----:B------:R-:W-:Y:S01]  /*5de0*/  UMOV UR4, URZ ;  /* 0x000000ff00047c82 */ /* 0x000fe20008000000 */
[----:B------:R-:W1:Y:S01]  /*5df0*/  I2F.RP R0, R9 ;  /* 0x0000000900007306 */ /* 0x000e620000209400 */
[----:B------:R-:W-:Y:S07]  /*5e00*/  UIMAD.WIDE.U32 UR4, UR5, UR7, UR4 ;  /* 0x00000007050472a5 */ /* 0x000fee000f8e0004 */
[----:B------:R-:W-:Y:S02]  /*5e10*/  UMOV UR4, UR5 ;  /* 0x0000000500047c82 */ /* 0x000fe40008000000 */
[----:B------:R-:W-:Y:S01]  /*5e20*/  UIMAD.WIDE.U32 UR4, UR4, UR8, URZ ;  /* 0x00000008040472a5 */ /* 0x000fe2000f8e00ff */
[----:B-1----:R-:W1:Y:S06]  /*5e30*/  MUFU.RCP R0, R0 ;  /* 0x0000000000007308 */ /* 0x002e6c0000001000 */
[----:B------:R-:W-:Y:S02]  /*5e40*/  UMOV UR43, UR5 ;  /* 0x00000005002b7c82 */ /* 0x000fe40008000000 */
[----:B------:R-:W-:Y:S04]  /*5e50*/  UIMAD UR4, UR43, UR9, UR8 ;  /* 0x000000092b0472a4 */ /* 0x000fe8000f8e0208 */
[----:B------:R-:W-:Y:S01]  /*5e60*/  UISETP.GT.U32.AND UP0, UPT, UR6, UR4, UPT ;  /* 0x000000040600728c */ /* 0x000fe2000bf04070 */
[----:B-1----:R-:W-:Y:S10]  /*5e70*/  IADD3 R10, PT, PT, R0, 0xffffffe, RZ ;  /* 0x0ffffffe000a7810 */ /* 0x002ff40007ffe0ff */
[----:B------:R-:W-:Y:S02]  /*5e80*/  @!UP0 UIADD3 UR4, UPT, UPT, UR4, -UR6, URZ ;  /* 0x8000000604048290 */ /* 0x000fe4000fffe0ff */
[----:B------:R-:W-:Y:S01]  /*5e90*/  @!UP0 UIADD3 UR43, UPT, UPT, UR43, 0x1, URZ ;  /* 0x000000012b2b8890 */ /* 0x000fe2000fffe0ff */
[----:B------:R1:W2:Y:S01]  /*5ea0*/  F2I.FTZ.U32.TRUNC.NTZ R11, R10 ;  /* 0x0000000a000b7305 */ /* 0x0002a2000021f000 */
[----:B------:R-:W-:Y:S02]  /*5eb0*/  UISETP.GE.U32.AND UP2, UPT, UR4, UR6, UPT ;  /* 0x000000060400728c */ /* 0x000fe4000bf46070 */
[----:B------:R-:W-:Y:S02]  /*5ec0*/  ULOP3.LUT UR4, UR26, UR51, URZ, 0x3c, !UPT ;  /* 0x000000331a047292 */ /* 0x000fe4000f8e3cff */
[----:B------:R-:W-:Y:S02]  /*5ed0*/  UISETP.NE.AND UP0, UPT, UR51, URZ, UPT ;  /* 0x000000ff3300728c */ /* 0x000fe4000bf05270 */
[----:B------:R-:W-:Y:S05]  /*5ee0*/  UISETP.GE.AND UP1, UPT, UR4, URZ, UPT ;  /* 0x000000ff0400728c */ /* 0x000fea000bf26270 */
[----:B------:R-:W-:Y:S01]  /*5ef0*/  @UP2 UIADD3 UR43, UPT, UPT, UR43, 0x1, URZ ;  /* 0x000000012b2b2890 */ /* 0x000fe2000fffe0ff */
[----:B-1----:R-:W-:Y:S02]  /*5f00*/  HFMA2 R10, -RZ, RZ, 0, 0 ;  /* 0x00000000ff0a7431 */ /* 0x002fe400000001ff */
[--C-:B--2---:R-:W-:Y:S03]  /*5f10*/  IMAD.MOV R8, RZ, RZ, -R11.reuse ;  /* 0x000000ffff087224 */ /* 0x104fe600078e0a0b */
[----:B------:R-:W-:Y:S02]  /*5f20*/  @!UP1 UIADD3 UR43, UPT, UPT, -UR43, URZ, URZ ;  /* 0x000000ff2b2b9290 */ /* 0x000fe4000fffe1ff */
[----:B------:R-:W-:Y:S01]  /*5f30*/  @!UP0 ULOP3.LUT UR43, URZ, UR51, URZ, 0x33, !UPT ;  /* 0x00000033ff2b8292 */ /* 0x000fe2000f8e33ff */
[----:B------:R-:W-:Y:S01]  /*5f40*/  IMAD R3, R8, R9, RZ ;  /* 0x0000000908037224 */ /* 0x000fe200078e02ff */
[----:B------:R-:W-:Y:S02]  /*5f50*/  UISETP.NE.AND UP0, UPT, UR38, 0x1, UPT ;  /* 0x000000012600788c */ /* 0x000fe4000bf05270 */
[----:B------:R-:W-:Y:S01]  /*5f60*/  ULOP3.LUT UR4, UR43, UR16, URZ, 0x3c, !UPT ;  /* 0x000000102b047292 */ /* 0x000fe2000f8e3cff */
[----:B------:R-:W-:Y:S03]  /*5f70*/  IMAD.HI.U32 R11, R11, R3, R10 ;  /* 0x000000030b0b7227 */ /* 0x000fe600078e000a */
[----:B------:R-:W-:Y:S01]  /*5f80*/  UISETP.GE.AND UP3, UPT, UR4, URZ, UPT ;  /* 0x000000ff0400728c */ /* 0x000fe2000bf66270 */
[----:B------:R-:W-:Y:S04]  /*5f90*/  IMAD.U32 R0, RZ, RZ, UR43 ;  /* 0x0000002bff007e24 */ /* 0x000fe8000f8e00ff */
[----:B------:R-:W1:Y:S01]  /*5fa0*/  @!UP0 LDCU.128 UR12, c[0x0][0xb10] ;  /* 0x00016200ff0c87ac */ /* 0x000e620008000c00 */
[----:B------:R-:W-:Y:S05]  /*5fb0*/  IABS R0, R0 ;  /* 0x0000000000007213 */ /* 0x000fea0000000000 */
[----:B------:R-:W-:Y:S01]  /*5fc0*/  IMAD.HI.U32 R11, R11, R0, RZ ;  /* 0x000000000b0b7227 */ /* 0x000fe200078e00ff */
[----:B------:R-:W2:Y:S03]  /*5fd0*/  @!UP0 LDCU UR5, c[0x0][0xb0c] ;  /* 0x00016180ff0587ac */ /* 0x000ea60008000800 */
[----:B------:R-:W-:Y:S01]  /*5fe0*/  IMAD.MOV R3, RZ, RZ, -R11 ;  /* 0x000000ffff037224 */ /* 0x000fe200078e0a0b */
[----:B------:R-:W3:Y:S03]  /*5ff0*/  @!UP0 LDCU UR10, c[0x0][0xb20] ;  /* 0x00016400ff0a87ac */ /* 0x000ee60008000800 */
[C---:B------:R-:W-:Y:S01]  /*6000*/  IMAD R0, R9.reuse, R3, R0 ;  /* 0x0000000309007224 */ /* 0x040fe200078e0200 */
[----:B-1----:R-:W-:Y:S04]  /*6010*/  UIMAD.WIDE.U32 UR6, UR37, UR12, URZ ;  /* 0x0000000c250672a5 */ /* 0x002fe8000f8e00ff */
[----:B------:R-:W-:Y:S01]  /*6020*/  ISETP.GT.U32.AND P1, PT, R9, R0, PT ;  /* 0x000000000900720c */ /* 0x000fe20003f24070 */
[----:B------:R-:W-:Y:S02]  /*6030*/  UIMAD.WIDE.U32 UR8, UR36, UR15, URZ ;  /* 0x0000000f240872a5 */ /* 0x000fe4000f8e00ff */
[----:B------:R-:W-:Y:S01]  /*6040*/  @!UP0 UISETP.NE.AND UP1, UPT, UR14, 0x1, UPT ;  /* 0x000000010e00888c */ /* 0x000fe2000bf25270 */
[----:B------:R-:W-:Y:S01]  /*6050*/  @!UP0 UMOV UR6, UR7 ;  /* 0x0000000700068c82 */ /* 0x000fe20008000000 */
[----:B--2---:R-:W-:Y:S02]  /*6060*/  @!UP0 UISETP.NE.AND UP2, UPT, UR5, 0x1, UPT ;  /* 0x000000010500888c */ /* 0x004fe4000bf45270 */
[----:B------:R-:W-:Y:S01]  /*6070*/  @!UP0 USHF.R.U32.HI UR6, URZ, UR13, UR6 ;  /* 0x0000000dff068299 */ /* 0x000fe20008011606 */
[----:B------:R-:W-:Y:S02]  /*6080*/  @!UP0 UMOV UR4, UR9 ;  /* 0x0000000900048c82 */ /* 0x000fe40008000000 */
[----:B---3--:R-:W-:Y:S03]  /*6090*/  @!UP0 USHF.R.U32.HI UR4, URZ, UR10, UR4 ;  /* 0x0000000aff048299 */ /* 0x008fe60008011604 */
[----:B------:R-:W-:Y:S01]  /*60a0*/  @!P1 IMAD.IADD R0, R0, 0x1, -R9 ;  /* 0x0000000100009824 */ /* 0x000fe200078e0a09 */
[----:B------:R-:W-:Y:S01]  /*60b0*/  @!UP0 USEL UR7, UR37, UR6, !UP2 ;  /* 0x0000000625078287 */ /* 0x000fe2000d000000 */
[----:B------:R-:W-:Y:S01]  /*60c0*/  @!P1 IADD3 R11, PT, PT, R11, 0x1, RZ ;  /* 0x000000010b0b9810 */ /* 0x000fe20007ffe0ff */
[----:B------:R-:W-:Y:S02]  /*60d0*/  @!UP0 USEL UR6, UR36, UR4, !UP1 ;  /* 0x0000000424068287 */ /* 0x000fe4000c800000 */
[----:B------:R-:W-:Y:S02]  /*60e0*/  ISETP.GE.U32.AND P2, PT, R0, R9, PT ;  /* 0x000000090000720c */ /* 0x000fe40003f46070 */
[----:B------:R-:W-:Y:S02]  /*60f0*/  @!UP0 UIADD3 UR4, UPT, UPT, -UR7, UR6, URZ ;  /* 0x0000000607048290 */ /* 0x000fe4000fffe1ff */
[----:B------:R-:W-:Y:S02]  /*6100*/  @!UP0 UIADD3 UR6, UPT, UPT, UR7, -UR6, URZ ;  /* 0x8000000607068290 */ /* 0x000fe4000fffe0ff */
[----:B------:R-:W-:Y:S02]  /*6110*/  @!UP0 UIMAD UR37, UR4, UR5, UR37 ;  /* 0x00000005042582a4 */ /* 0x000fe4000f8e0225 */
[----:B------:R-:W-:Y:S02]  /*6120*/  @!UP0 UIMAD UR36, UR6, UR14, UR36 ;  /* 0x0000000e062482a4 */ /* 0x000fe4000f8e0224 */
[----:B------:R-:W-:Y:S02]  /*6130*/  ULOP3.LUT UP0, URZ, UR11, 0x1b0, URZ, 0xc0, !UPT ;  /* 0x000001b00bff7892 */ /* 0x000fe4000f80c0ff */
[----:B------:R-:W-:Y:S01]  /*6140*/  UIADD3 UR4, UPT, UPT, -UR43, URZ, URZ ;  /* 0x000000ff2b047290 */ /* 0x000fe2000fffe1ff */
[----:B------:R-:W-:Y:S03]  /*6150*/  @P2 VIADD R11, R11, 0x1 ;  /* 0x000000010b0b2836 */ /* 0x000fe60000000000 */
[----:B------:R-:W-:Y:S02]  /*6160*/  UIMAD UR5, UR51, UR4, UR26 ;  /* 0x00000004330572a4 */ /* 0x000fe4000f8e021a */
[----:B------:R-:W-:Y:S02]  /*6170*/  R2UR UR44, R11 ;  /* 0x000000000b2c72ca */ /* 0x000fe400000e0000 */
[----:B------:R-:W-:Y:S11]  /*6180*/  USHF.L.U32 UR49, UR5, 0x7, URZ ;  /* 0x0000000705317899 */ /* 0x000ff600080006ff */
[----:B------:R-:W-:Y:S02]  /*6190*/  @!UP3 UIADD3 UR44, UPT, UPT, -UR44, URZ, URZ ;  /* 0x000000ff2c2cb290 */ /* 0x000fe4000fffe1ff */
[----:B------:R-:W-:Y:S04]  /*61a0*/  @!UP4 ULOP3.LUT UR44, URZ, UR16, URZ, 0x33, !UPT ;  /* 0x00000010ff2cc292 */ /* 0x000fe8000f8e33ff */
[----:B------:R-:W-:Y:S04]  /*61b0*/  UIADD3 UR4, UPT, UPT, -UR44, URZ, URZ ;  /* 0x000000ff2c047290 */ /* 0x000fe8000fffe1ff */
[----:B------:R-:W-:Y:S01]  /*61c0*/  UIMAD UR43, UR16, UR4, UR43 ;  /* 0x00000004102b72a4 */ /* 0x000fe2000f8e022b */
[----:B------:R-:W-:Y:S11]  /*61d0*/  BRA.U !UP0, `(.L_x_82) ;  /* 0x0000000108407547 */ /* 0x000ff6000b800000 */
[----:B------:R-:W1:Y:S01]  /*61e0*/  LDCU.64 UR8, c[0x4][0x80] ;  /* 0x01001000ff0877ac */ /* 0x000e620008000a00 */
[----:B------:R-:W-:Y:S01]  /*61f0*/  MOV R15, 0x0 ;  /* 0x00000000000f7802 */ /* 0x000fe20000000f00 */
[----:B------:R-:W-:Y:S01]  /*6200*/  IMAD.MOV.U32 R8, RZ, RZ, 0x70 ;  /* 0x00000070ff087424 */ /* 0x000fe200078e00ff */
[----:B------:R-:W-:Y:S01]  /*6210*/  MOV R12, 0x1 ;  /* 0x00000001000c7802 */ /* 0x000fe20000000f00 */
[----:B------:R-:W-:Y:S01]  /*6220*/  IMAD.MOV.U32 R13, RZ, RZ, RZ ;  /* 0x000000ffff0d7224 */ /* 0x000fe200078e00ff */
[----:B------:R-:W2:Y:S02]  /*6230*/  LDCU.64 UR6, c[0x4][0x88] ;  /* 0x01001100ff0677ac */ /* 0x000ea40008000a00 */
[----:B------:R-:W3:Y:S01]  /*6240*/  LDC.64 R14, c[0x4][R15] ;  /* 0x010000000f0e7b82 */ /* 0x000ee20000000a00 */
[----:B------:R-:W4:Y:S01]  /*6250*/  LDCU.64 UR4, c[0x4][0x8] ;  /* 0x01000100ff0477ac */ /* 0x000f220008000a00 */
[----:B-1----:R-:W-:Y:S01]  /*6260*/  MOV R5, UR9 ;  /* 0x0000000900057c02 */ /* 0x002fe20008000f00 */
[----:B------:R-:W-:Y:S01]  /*6270*/  IMAD.U32 R4, RZ, RZ, UR8 ;  /* 0x00000008ff047e24 */ /* 0x000fe2000f8e00ff */
[----:B--2---:R-:W-:Y:S01]  /*6280*/  MOV R7, UR7 ;  /* 0x0000000700077c02 */ /* 0x004fe20008000f00 */
[----:B------:R-:W-:Y:S01]  /*6290*/  IMAD.U32 R6, RZ, RZ, UR6 ;  /* 0x00000006ff067e24 */ /* 0x000fe2000f8e00ff */
[----:B----4-:R-:W-:Y:S01]  /*62a0*/  MOV R11, UR5 ;  /* 0x00000005000b7c02 */ /* 0x010fe20008000f00 */
[----:B------:R-:W-:Y:S02]  /*62b0*/  IMAD.U32 R10, RZ, RZ, UR4 ;  /* 0x00000004ff0a7e24 */ /* 0x000fe4000f8e00ff */
[----:B------:R-:W-:Y:S07]  /*62c0*/  LEPC R20, `(.L_x_82) ;  /* 0x000000001014794e */ /* 0x000fee0000000000 */
[----:B---3-5:R-:W-:Y:S05]  /*62d0*/  CALL.ABS.NOINC R14 ;  /* 0x000000000e007343 */ /* 0x028fea0003c00000 */
.L_x_82:
[----:B------:R-:W-:Y:S01]  /*62e0*/  LOP3.LUT P0, RZ, R176, 0x1b0, RZ, 0xc0, !PT ;  /* 0x000001b0b0ff7812 */ /* 0x000fe2000780c0ff */
[----:B------:R-:W-:Y:S11]  /*62f0*/  BSSY.RECONVERGENT B6, `(.L_x_83) ;  /* 0x0000013000067945 */ /* 0x000ff60003800200 */
[----:B------:R-:W-:Y:S01]  /*6300*/  @!UPT UIADD3 URZ, UPT, UPT, URZ, URZ, URZ ;  /* 0x000000fffffff290 */ /* 0x000fe2000fffe0ff */
[----:B------:R-:W-:Y:S05]  /*6310*/  @!P0 BRA `(.L_x_84) ;  /* 0x0000000000408947 */ /* 0x000fea0003800000 */
[----:B------:R-:W1:Y:S01]  /*6320*/  LDCU.64 UR8, c[0x4][0x80] ;  /* 0x01001000ff0877ac */ /* 0x000e620008000a00 */
[----:B------:R-:W-:Y:S01]  /*6330*/  MOV R15, 0x0 ;  /* 0x00000000000f7802 */ /* 0x000fe20000000f00 */
[----:B------:R-:W-:Y:S02]  /*6340*/  HFMA2 R12, -RZ, RZ, 0, 5.9604644775390625e-08 ;  /* 0x00000001ff0c7431 */ /* 0x000fe400000001ff */
[----:B------:R-:W-:Y:S02]  /*6350*/  IMAD.MOV.U32 R8, RZ, RZ, 0x70 ;  /* 0x00000070ff087424 */ /* 0x000fe400078e00ff */
[----:B------:R-:W-:Y:S01]  /*6360*/  IMAD.MOV.U32 R13, RZ, RZ, RZ ;  /* 0x000000ffff0d7224 */ /* 0x000fe200078e00ff */
[----:B------:R-:W2:Y:S01]  /*6370*/  LDCU.64 UR6, c[0x4][0x88] ;  /* 0x01001100ff0677ac */ /* 0x000ea20008000a00 */
        /* <DEDUP_REMOVED lines=10> */
.L_x_84:
[----:B------:R-:W-:Y:S05]  /*6420*/  BSYNC.RECONVERGENT B6 ;  /* 0x0000000000067941 */ /* 0x000fea0003800200 */
.L_x_83:
[----:B------:R-:W-:Y:S01]  /*6430*/  R2UR UR4, R171 ;  /* 0x00000000ab0472ca */ /* 0x000fe200000e0000 */
[----:B------:R-:W-:Y:S01]  /*6440*/  UISETP.NE.U32.AND UP0, UPT, UR62, URZ, UPT ;  /* 0x000000ff3e00728c */ /* 0x000fe2000bf05070 */
[----:B------:R-:W-:Y:S02]  /*6450*/  ISETP.NE.U32.AND P4, PT, R154, RZ, PT ;  /* 0x000000ff9a00720c */ /* 0x000fe40003f85070 */
[----:B------:R-:W-:Y:S01]  /*6460*/  ISETP.NE.U32.AND P2, PT, RZ, UR54, PT ;  /* 0x00000036ff007c0c */ /* 0x000fe2000bf45070 */
[----:B------:R-:W-:Y:S01]  /*6470*/  UISETP.NE.AND.EX UP1, UPT, UR63, URZ, UPT, UP0 ;  /* 0x000000ff3f00728c */ /* 0x000fe2000bf25300 */
[----:B------:R-:W-:Y:S01]  /*6480*/  ISETP.NE.AND.EX P4, PT, R155, RZ, PT, P4 ;  /* 0x000000ff9b00720c */ /* 0x000fe20003f85340 */
[----:B------:R-:W-:Y:S01]  /*6490*/  UPLOP3.LUT UP0, UPT, UPT, UPT, UPT, 0x40, 0x4 ;  /* 0x000000000004789c */ /* 0x000fe20003f0e870 */
[----:B------:R-:W-:Y:S05]  /*64a0*/  ISETP.NE.AND.EX P2, PT, RZ, UR55, PT, P2 ;  /* 0x00000037ff007c0c */ /* 0x000fea000bf45320 */
[----:B------:R-:W-:Y:S06]  /*64b0*/  UISETP.NE.AND UP2, UPT, UR4, URZ, UPT ;  /* 0x000000ff0400728c */ /* 0x000fec000bf45270 */
[----:B------:R-:W-:Y:S05]  /*64c0*/  PLOP3.LUT P1, PT, PT, PT, UP2, 0x80, 0x8 ;  /* 0x000000000008781c */ /* 0x000fea0003f2f028 */
[----:B------:R-:W-:Y:S06]  /*64d0*/  @UP2 UPLOP3.LUT UP0, UPT, UPT, UPT, UP1, 0x80, 0x8 ;  /* 0x000000000008289c */ /* 0x000fec0003f0f010 */
[----:B------:R-:W-:Y:S01]  /*64e0*/  PLOP3.LUT P0, PT, PT, PT, UP0, 0x80, 0x8 ;  /* 0x000000000008781c */ /* 0x000fe20003f0f008 */
[----:B------:R-:W-:Y:S01]  /*64f0*/  @!UPT UIADD3 URZ, UPT, UPT, URZ, URZ, URZ ;  /* 0x000000fffffff290 */ /* 0x000fe2000fffe0ff */
[----:B------:R-:W-:Y:S11]  /*6500*/  BRA.U !UP1, `(.L_x_85) ;  /* 0x00000001093c7547 */ /* 0x000ff6000b800000 */
[----:B------:R-:W-:Y:S01]  /*6510*/  UISETP.NE.U32.AND UP0, UPT, UR54, URZ, UPT ;  /* 0x000000ff3600728c */ /* 0x000fe2000bf05070 */
[----:B------:R-:W-:Y:S01]  /*6520*/  HFMA2 R0, -RZ, RZ, 0, 5.9604644775390625e-08 ;  /* 0x00000001ff007431 */ /* 0x000fe200000001ff */
[----:B------:R-:W1:Y:S01]  /*6530*/  LDCU.64 UR8, c[0x0][0x358] ;  /* 0x00006b00ff0877ac */ /* 0x000e620008000a00 */
[----:B------:R-:W-:Y:S01]  /*6540*/  IMAD.MOV.U32 R169, RZ, RZ, 0x1 ;  /* 0x00000001ffa97424 */ /* 0x000fe200078e00ff */
[----:B------:R-:W-:Y:S06]  /*6550*/  UISETP.NE.AND.EX UP0, UPT, UR55, URZ, UPT, UP0 ;  /* 0x000000ff3700728c */ /* 0x000fec000bf05300 */
        /* <DEDUP_REMOVED lines=9> */
[----:B-12---:R-:W-:Y:S02]  /*65f0*/  @!P3 IMAD.U32 R73, RZ, RZ, UR4 ;  /* 0x00000004ff49be24 */ /* 0x006fe4000f8e00ff */
.L_x_85:
[----:B------:R-:W-:Y:S05]  /*6600*/  @!P4 BRA `(.L_x_86) ;  /* 0x000000000024c947 */ /* 0x000fea0003800000 */
[----:B------:R-:W-:Y:S01]  /*6610*/  ISETP.NE.U32.AND P3, PT, R152, RZ, PT ;  /* 0x000000ff9800720c */ /* 0x000fe20003f65070 */
[----:B------:R-:W1:Y:S03]  /*6620*/  LDCU.64 UR4, c[0x0][0x358] ;  /* 0x00006b00ff0477ac */ /* 0x000e660008000a00 */
[----:B------:R-:W-:Y:S11]  /*6630*/  ISETP.NE.AND.EX P3, PT, R153, RZ, PT, P3 ;  /* 0x000000ff9900720c */ /* 0x000ff60003f65330 */
[----:B------:R-:W-:Y:S02]  /*6640*/  @!UPT UIADD3 URZ, UPT, UPT, URZ, URZ, URZ ;  /* 0x000000fffffff290 */ /* 0x000fe4000fffe0ff */
[----:B------:R-:W2:Y:S01]  /*6650*/  @P3 LDC.64 R4, c[0x0][0x8a8] ;  /* 0x00022a00ff043b82 */ /* 0x000ea20000000a00 */
[----:B------:R-:W-:Y:S04]  /*6660*/  @P3 IMAD R0, R154, UR50, RZ ;  /* 0x000000329a003c24 */ /* 0x000fe8000f8e02ff */
[----:B--2---:R-:W-:Y:S05]  /*6670*/  @P3 IMAD.WIDE R4, R0, 0x4, R4 ;  /* 0x0000000400043825 */ /* 0x004fea00078e0204 */
[----:B-1---5:R1:W5:Y:S02]  /*6680*/  @P3 LDG.E R70, desc[UR4][R4.64] ;  /* 0x0000000404463981 */ /* 0x022364000c1e1900 */
[----:B-1----:R-:W2:Y:S02]  /*6690*/  @!P3 LDC R70, c[0x0][0x8a0] ;  /* 0x00022800ff46bb82 */ /* 0x002ea40000000800 */
.L_x_86:
[----:B-----5:R-:W-:Y:S01]  /*66a0*/  FSETP.NEU.AND P4, PT, R73, RZ, PT ;  /* 0x000000ff4900720b */ /* 0x020fe20003f8d000 */
[----:B------:R-:W-:Y:S01]  /*66b0*/  BSSY B1, `(.L_x_87) ;  /* 0x0000047000017945 */ /* 0x000fe20003800000 */
[----:B------:R-:W-:Y:S01]  /*66c0*/  SEL R6, RZ, 0xffffffff, P2 ;  /* 0xffffffffff067807 */ /* 0x000fe20001000000 */
[----:B------:R-:W-:Y:S01]  /*66d0*/  IMAD.MOV.U32 R182, RZ, RZ, 0x1 ;  /* 0x00000001ffb67424 */ /* 0x000fe200078e00ff */
[----:B------:R-:W-:Y:S01]  /*66e0*/  LOP3.LUT P3, RZ, R169, 0xff, RZ, 0xc0, !PT ;  /* 0x000000ffa9ff7812 */ /* 0x000fe2000786c0ff */
[----:B------:R-:W-:Y:S01]  /*66f0*/  IMAD.IADD R71, R69, 0x1, R2 ;  /* 0x0000000145477824 */ /* 0x000fe200078e0202 */
[----:B------:R-:W-:Y:S02]  /*6700*/  @P1 SEL R3, RZ, 0xffffffff, P4 ;  /* 0xffffffffff031807 */ /* 0x000fe40002000000 */
[----:B------:R-:W-:Y:S02]  /*6710*/  CS2R R150, SRZ ;  /* 0x0000000000967805 */ /* 0x000fe4000001ff00 */
[----:B------:R-:W-:Y:S02]  /*6720*/  LEA R0, R162, UR48, 0x3 ;  /* 0x00000030a2007c11 */ /* 0x000fe4000f8e18ff */
[----:B------:R-:W-:Y:S02]  /*6730*/  CS2R R148, SRZ ;  /* 0x0000000000947805 */ /* 0x000fe4000001ff00 */
[----:B------:R-:W-:Y:S02]  /*6740*/  @P0 SEL R3, R6, R3, !P3 ;  /* 0x0000000306030207 */ /* 0x000fe40005800000 */
[----:B------:R-:W-:Y:S02]  /*6750*/  CS2R R146, SRZ ;  /* 0x0000000000927805 */ /* 0x000fe4000001ff00 */
[----:B------:R-:W-:Y:S02]  /*6760*/  LEA R181, R68, UR48, 0x3 ;  /* 0x0000003044b57c11 */ /* 0x000fe4000f8e18ff */
[----:B------:R-:W-:Y:S02]  /*6770*/  CS2R R144, SRZ ;  /* 0x0000000000907805 */ /* 0x000fe4000001ff00 */
[----:B------:R-:W-:Y:S02]  /*6780*/  @P1 LOP3.LUT R3, R3, 0x1, RZ, 0xc0, !PT ;  /* 0x0000000103031812 */ /* 0x000fe400078ec0ff */
[----:B------:R-:W-:Y:S02]  /*6790*/  CS2R R142, SRZ ;  /* 0x00000000008e7805 */ /* 0x000fe4000001ff00 */
[----:B------:R-:W-:Y:S02]  /*67a0*/  SHF.L.U32 R4, R164, 0x1f, RZ ;  /* 0x0000001fa4047819 */ /* 0x000fe400000006ff */
[----:B------:R-:W-:Y:S02]  /*67b0*/  CS2R R140, SRZ ;  /* 0x00000000008c7805 */ /* 0x000fe4000001ff00 */
[----:B------:R-:W-:Y:S02]  /*67c0*/  ISETP.NE.U32.OR P6, PT, R3, 0x1, !P1 ;  /* 0x000000010300780c */ /* 0x000fe40004fc5470 */
[----:B------:R-:W-:Y:S02]  /*67d0*/  CS2R R138, SRZ ;  /* 0x00000000008a7805 */ /* 0x000fe4000001ff00 */
[----:B------:R-:W-:Y:S02]  /*67e0*/  PLOP3.LUT P2, PT, PT, PT, UP1, 0x80, 0x8 ;  /* 0x000000000008781c */ /* 0x000fe40003f4f018 */
[----:B------:R-:W-:Y:S02]  /*67f0*/  CS2R R136, SRZ ;  /* 0x0000000000887805 */ /* 0x000fe4000001ff00 */
[----:B------:R-:W-:Y:S02]  /*6800*/  SEL R3, RZ, 0xffffffff, P4 ;  /* 0xffffffffff037807 */ /* 0x000fe40002000000 */
[----:B------:R-:W-:Y:S03]  /*6810*/  P2R R156, PR, RZ, 0x40 ;  /* 0x00000040ff9c7803 */ /* 0x000fe60000000000 */
[----:B------:R-:W-:Y:S04]  /*6820*/  @P6 SHF.L.U32 R5, R161, 0x1f, RZ ;  /* 0x0000001fa1056819 */ /* 0x000fe800000006ff */
[----:B------:R-:W-:Y:S01]  /*6830*/  @P2 SEL R3, R6, R3, !P3 ;  /* 0x0000000306032207 */ /* 0x000fe20005800000 */
[----:B------:R-:W1:Y:S03]  /*6840*/  @P6 SYNCS.PHASECHK.TRANS64.TRYWAIT P1, [R0+URZ+0xc0], R5 ;  /* 0x0000c005000065a7 */ /* 0x000e6600080211ff */
[----:B------:R-:W-:Y:S04]  /*6850*/  LOP3.LUT R3, R3, 0x1, RZ, 0xc0, !PT ;  /* 0x0000000103037812 */ /* 0x000fe800078ec0ff */
[----:B------:R-:W-:Y:S04]  /*6860*/  ISETP.NE.U32.AND P5, PT, R3, 0x1, PT ;  /* 0x000000010300780c */ /* 0x000fe80003fa5070 */
[----:B------:R-:W-:Y:S01]  /*6870*/  P2R R183, PR, RZ, 0x20 ;  /* 0x00000020ffb77803 */ /* 0x000fe20000000000 */
[----:B------:R3:W4:Y:S01]  /*6880*/  SYNCS.PHASECHK.TRANS64.TRYWAIT P0, [R181+URZ+0x100], R4 ;  /* 0x00010004b50075a7 */ /* 0x00072200080011ff */
[----:B-1----:R-:W-:Y:S01]  /*6890*/  @P6 SEL R182, RZ, 0x1, !P1 ;  /* 0x00000001ffb66807 */ /* 0x002fe20004800000 */
[----:B---3--:R-:W-:Y:S06]  /*68a0*/  @!P6 BRA `(.L_x_88) ;  /* 0x00000000009ce947 */ /* 0x008fec0003800000 */
[----:B------:R-:W-:Y:S01]  /*68b0*/  @P5 IMAD R8, R162, 0x2000, R175 ;  /* 0x00002000a2085824 */ /* 0x000fe200078e02af */
[----:B------:R-:W1:Y:S01]  /*68c0*/  S2R R2, SR_CgaCtaId ;  /* 0x0000000000027919 */ /* 0x000e620000008800 */
[----:B------:R-:W-:Y:S01]  /*68d0*/  ISETP.NE.AND P1, PT, R182, RZ, PT ;  /* 0x000000ffb600720c */ /* 0x000fe20003f25270 */
[----:B------:R-:W-:Y:S01]  /*68e0*/  BSSY B0, `(.L_x_89) ;  /* 0x0000010000007945 */ /* 0x000fe20003800000 */
[--C-:B------:R-:W-:Y:S01]  /*68f0*/  @P5 IMAD R7, R167, -0x10, R8.reuse ;  /* 0xfffffff0a7075824 */ /* 0x100fe200078e0208 */
[----:B------:R-:W-:Y:S01]  /*6900*/  CS2R R138, SRZ ;  /* 0x00000000008a7805 */ /* 0x000fe2000001ff00 */
[----:B------:R-:W-:Y:S01]  /*6910*/  @P5 IMAD R6, R166, -0x10, R8 ;  /* 0xfffffff0a6065824 */ /* 0x000fe200078e0208 */
[----:B------:R-:W-:Y:S01]  /*6920*/  CS2R R136, SRZ ;  /* 0x0000000000887805 */ /* 0x000fe2000001ff00 */
[----:B------:R-:W-:Y:S01]  /*6930*/  @P5 IMAD R5, R174, 0x10, R7 ;  /* 0x00000010ae055824 */ /* 0x000fe200078e0207 */
[----:B------:R-:W-:Y:S02]  /*6940*/  CS2R R146, SRZ ;  /* 0x0000000000927805 */ /* 0x000fe4000001ff00 */
[----:B------:R-:W-:Y:S02]  /*6950*/  CS2R R144, SRZ ;  /* 0x0000000000907805 */ /* 0x000fe4000001ff00 */
[----:B------:R-:W-:Y:S02]  /*6960*/  CS2R R142, SRZ ;  /* 0x00000000008e7805 */ /* 0x000fe4000001ff00 */
[----:B------:R-:W-:Y:S02]  /*6970*/  CS2R R140, SRZ ;  /* 0x00000000008c7805 */ /* 0x000fe4000001ff00 */
[----:B------:R-:W-:Y:S02]  /*6980*/  CS2R R150, SRZ ;  /* 0x0000000000967805 */ /* 0x000fe4000001ff00 */
[----:B------:R-:W-:Y:S01]  /*6990*/  CS2R R148, SRZ ;  /* 0x0000000000947805 */ /* 0x000fe2000001ff00 */
[----:B------:R-:W-:Y:S06]  /*69a0*/  @P1 BRA `(.L_x_90) ;  /* 0x00000000000c1947 */ /* 0x000fec0003800000 */
[----:B------:R-:W-:Y:S04]  /*69b0*/  SHF.L.U32 R3, R161, 0x1f, RZ ;  /* 0x0000001fa1037819 */ /* 0x000fe800000006ff */
[----:B------:R-:W3:Y:S02]  /*69c0*/  SYNCS.PHASECHK.TRANS64.TRYWAIT P1, [R0+URZ+0xc0], R3 ;  /* 0x0000c003000075a7 */ /* 0x000ee400080211ff */
[----:B---3--:R-:W-:Y:S05]  /*69d0*/  @!P1 BRA `(.L_x_91) ;  /* 0x00000034007c9947 */ /* 0x008fea0003800000 */
.L_x_90:
[----:B------:R-:W-:Y:S05]  /*69e0*/  BSYNC B0 ;  /* 0x0000000000007941 */ /* 0x000fea0003800000 */
.L_x_89:
[----:B------:R-:W-:Y:S01]  /*69f0*/  ISETP.NE.AND P1, PT, R183, RZ, PT ;  /* 0x000000ffb700720c */ /* 0x000fe20003f25270 */
[----:B---3--:R-:W-:Y:S02]  /*6a00*/  VIADD R3, R0, 0xd0 ;  /* 0x000000d000037836 */ /* 0x008fe40000000000 */
[----:B------:R-:W-:Y:S03]  /*6a10*/  VIADD R162, R162, 0x1 ;  /* 0x00000001a2a27836 */ /* 0x000fe60000000000 */
[----:B-1----:R-:W-:Y:S07]  /*6a20*/  PRMT R2, R2, 0x654, R3 ;  /* 0x0000065402027816 */ /* 0x002fee0000000003 */
[----:B------:R1:W3:Y:S04]  /*6a30*/  @P1 LDS.128 R136, [R8] ;  /* 0x0000000008881984 */ /* 0x0002e80000000c00 */
[----:B------:R1:W1:Y:S04]  /*6a40*/  @P1 LDS.128 R144, [R6+0x20] ;  /* 0x0000200006901984 */ /* 0x0002680000000c00 */
[----:B------:R1:W1:Y:S04]  /*6a50*/  @P1 LDS.128 R140, [R7+0x10] ;  /* 0x00001000078c1984 */ /* 0x0002680000000c00 */
[----:B------:R1:W1:Y:S01]  /*6a60*/  @P1 LDS.128 R148, [R5+0x10] ;  /* 0x0000100005941984 */ /* 0x0002620000000c00 */
[C---:B------:R-:W-:Y:S01]  /*6a70*/  ISETP.NE.AND P1, PT, R162.reuse, 0x2, PT ;  /* 0x00000002a200780c */ /* 0x040fe20003f25270 */
[----:B------:R-:W-:Y:S01]  /*6a80*/  @!PT LDS RZ, [RZ] ;  /* 0x00000000fffff984 */ /* 0x000fe20000000800 */
[----:B------:R-:W-:Y:S01]  /*6a90*/  @!PT LDS RZ, [RZ] ;  /* 0x00000000fffff984 */ /* 0x000fe20000000800 */
[----:B------:R-:W-:Y:S01]  /*6aa0*/  @!PT LDS RZ, [RZ] ;  /* 0x00000000fffff984 */ /* 0x000fe20000000800 */
[----:B------:R-:W-:Y:S01]  /*6ab0*/  @!PT LDS RZ, [RZ] ;  /* 0x00000000fffff984 */ /* 0x000fe20000000800 */
[----:B------:R5:W-:Y:S06]  /*6ac0*/  MEMBAR.ALL.CTA ;  /* 0x0000000000007992 */ /* 0x000bec0000008000 */
[----:B-----5:R-:W5:Y:S01]  /*6ad0*/  FENCE.VIEW.ASYNC.S ;  /* 0x00000000000073c6 */ /* 0x020f620000000000 */
[----:B------:R-:W-:Y:S02]  /*6ae0*/  SEL R0, RZ, 0x1, P1 ;  /* 0x00000001ff007807 */ /* 0x000fe40000800000 */
[----:B------:R-:W-:Y:S02]  /*6af0*/  SEL R162, R162, RZ, P1 ;  /* 0x000000ffa2a27207 */ /* 0x000fe40000800000 */
[----:B------:R-:W-:Y:S01]  /*6b00*/  LOP3.LUT R161, R161, R0, RZ, 0x3c, !PT ;  /* 0x00000000a1a17212 */ /* 0x000fe200078e3cff */
[----:B-----5:R1:W-:Y:S06]  /*6b10*/  SYNCS.ARRIVE.TRANS64.RED.A1T0 RZ, [R2+URZ], RZ ;  /* 0x000000ff02ff79a7 */ /* 0x0203ec00081004ff */
.L_x_88:
[----:B------:R-:W-:Y:S05]  /*6b20*/  BSYNC B1 ;  /* 0x0000000000017941 */ /* 0x000fea0003800000 */
.L_x_87:
[----:B------:R-:W-:Y:S04]  /*6b30*/  SHF.R.U32.HI R3, RZ, 0x15, R71 ;  /* 0x00000015ff037819 */ /* 0x000fe80000011647 */
[----:B------:R-:W-:Y:S01]  /*6b40*/  LOP3.LUT P1, RZ, R3, 0x3, R170, 0x48, !PT ;  /* 0x0000000303ff7812 */ /* 0x000fe200078248aa */
[----:B------:R-:W-:Y:S01]  /*6b50*/  @!UPT UIADD3 URZ, UPT, UPT, URZ, URZ, URZ ;  /* 0x000000fffffff290 */ /* 0x000fe2000fffe0ff */
[----:B----4-:R-:W-:Y:S11]  /*6b60*/  @P0 BRA `(.L_x_92) ;  /* 0x0000000000080947 */ /* 0x010ff60003800000 */
[----:B------:R-:W4:Y:S02]  /*6b70*/  SYNCS.PHASECHK.TRANS64.TRYWAIT P0, [R181+URZ+0x100], R4 ;  /* 0x00010004b50075a7 */ /* 0x000f2400080011ff */
[----:B----4-:R-:W-:Y:S05]  /*6b80*/  @!P0 BRA `(.L_x_93) ;  /* 0x0000003400248947 */ /* 0x010fea0003800000 */
.L_x_92:
[----:B------:R-:W-:Y:S04]  /*6b90*/  BSSY.RECONVERGENT B6, `(.L_x_94) ;  /* 0x0000012000067945 */ /* 0x000fe80003800200 */
[----:B------:R-:W-:Y:S05]  /*6ba0*/  @!P1 BRA `(.L_x_95) ;  /* 0x0000000000409947 */ /* 0x000fea0003800000 */
[----:B------:R-:W5:Y:S01]  /*6bb0*/  LDCU.64 UR8, c[0x4][0x70] ;  /* 0x01000e00ff0877ac */ /* 0x000f620008000a00 */
[----:B------:R-:W-:Y:S01]  /*6bc0*/  MOV R3, 0x0 ;  /* 0x0000000000037802 */ /* 0x000fe20000000f00 */
[----:B------:R-:W-:Y:S02]  /*6bd0*/  HFMA2 R12, -RZ, RZ, 0, 5.9604644775390625e-08 ;  /* 0x00000001ff0c7431 */ /* 0x000fe400000001ff */
[----:B-1----:R-:W-:Y:S02]  /*6be0*/  IMAD.MOV.U32 R8, RZ, RZ, 0x192 ;  /* 0x00000192ff087424 */ /* 0x002fe400078e00ff */
[----:B------:R-:W-:Y:S01]  /*6bf0*/  IMAD.MOV.U32 R13, RZ, RZ, RZ ;  /* 0x000000ffff0d7224 */ /* 0x000fe200078e00ff */
[----:B------:R-:W1:Y:S01]  /*6c00*/  LDCU.64 UR6, c[0x4][0x78] ;  /* 0x01000f00ff0677ac */ /* 0x000e620008000a00 */
[----:B------:R-:W2:Y:S01]  /*6c10*/  LDC.64 R2, c[0x4][R3] ;  /* 0x0100000003027b82 */ /* 0x000ea20000000a00 */
[----:B------:R-:W3:Y:S01]  /*6c20*/  LDCU.64 UR4, c[0x4][0x10] ;  /* 0x01000200ff0477ac */ /* 0x000ee20008000a00 */
[----:B-----5:R-:W-:Y:S01]  /*6c30*/  MOV R5, UR9 ;  /* 0x0000000900057c02 */ /* 0x020fe20008000f00 */
[----:B----4-:R-:W-:Y:S01]  /*6c40*/  IMAD.U32 R4, RZ, RZ, UR8 ;  /* 0x00000008ff047e24 */ /* 0x010fe2000f8e00ff */
[----:B-1----:R-:W-:Y:S01]  /*6c50*/  MOV R7, UR7 ;  /* 0x0000000700077c02 */ /* 0x002fe20008000f00 */
[----:B------:R-:W-:Y:S01]  /*6c60*/  IMAD.U32 R6, RZ, RZ, UR6 ;  /* 0x00000006ff067e24 */ /* 0x000fe2000f8e00ff */
[----:B---3--:R-:W-:Y:S01]  /*6c70*/  MOV R11, UR5 ;  /* 0x00000005000b7c02 */ /* 0x008fe20008000f00 */
[----:B------:R-:W-:Y:S02]  /*6c80*/  IMAD.U32 R10, RZ, RZ, UR4 ;  /* 0x00000004ff0a7e24 */ /* 0x000fe4000f8e00ff */
[----:B------:R-:W-:Y:S07]  /*6c90*/  LEPC R20, `(.L_x_95) ;  /* 0x000000001014794e */ /* 0x000fee0000000000 */
[----:B--2---:R-:W-:Y:S05]  /*6ca0*/  CALL.ABS.NOINC R2 ;  /* 0x0000000002007343 */ /* 0x004fea0003c00000 */
.L_x_95:
[----:B------:R-:W-:Y:S05]  /*6cb0*/  BSYNC.RECONVERGENT B6 ;  /* 0x0000000000067941 */ /* 0x000fea0003800200 */
.L_x_94:
[-C--:B---3--:R-:W-:Y:S01]  /*6cc0*/  F2FP.F16.E4M3.UNPACK_B R74, R136.reuse ;  /* 0x00000088ff4a723e */ /* 0x088fe200020006ff */
[----:B------:R-:W-:Y:S05]  /*6cd0*/  WARPSYNC.ALL ;  /* 0x0000000000007948 */ /* 0x000fea0003800000 */
[----:B------:R-:W-:Y:S01]  /*6ce0*/  R2UR UR4, R71 ;  /* 0x00000000470472ca */ /* 0x000fe200000e0000 */
[--C-:B------:R-:W-:Y:S01]  /*6cf0*/  HADD2.F32 R72, -RZ, R74.reuse.H0_H0 ;  /* 0x2000004aff487230 */ /* 0x100fe20000004100 */
[----:B------:R-:W-:Y:S01]  /*6d00*/  F2FP.F16.E4M3.UNPACK_B R76, R136.H1 ;  /* 0x00000088ff4c723e */ /* 0x000fe200030006ff */
[----:B------:R-:W-:Y:S01]  /*6d10*/  HADD2.F32 R75, -RZ, R74.H1_H1 ;  /* 0x3000004aff4b7230 */ /* 0x000fe20000004100 */
[-C--:B------:R-:W-:Y:S01]  /*6d20*/  F2FP.F16.E4M3.UNPACK_B R78, R137.reuse ;  /* 0x00000089ff4e723e */ /* 0x080fe200020006ff */
[----:B------:R-:W-:Y:S01]  /*6d30*/  BSSY.RECONVERGENT B0, `(.L_x_96) ;  /* 0x000011d000007945 */ /* 0x000fe20003800200 */
[----:B------:R-:W-:Y:S01]  /*6d40*/  F2FP.F16.E4M3.UNPACK_B R80, R137.H1 ;  /* 0x00000089ff50723e */ /* 0x000fe200030006ff */
[--C-:B------:R-:W-:Y:S01]  /*6d50*/  HADD2.F32 R74, -RZ, R76.reuse.H0_H0 ;  /* 0x2000004cff4a7230 */ /* 0x100fe20000004100 */
[-C--:B------:R-:W-:Y:S01]  /*6d60*/  F2FP.F16.E4M3.UNPACK_B R82, R138.reuse ;  /* 0x0000008aff52723e */ /* 0x080fe200020006ff */
[----:B------:R-:W-:Y:S01]  /*6d70*/  HADD2.F32 R76, -RZ, R76.H1_H1 ;  /* 0x3000004cff4c7230 */ /* 0x000fe20000004100 */
[----:B------:R-:W-:Y:S01]  /*6d80*/  F2FP.F16.E4M3.UNPACK_B R84, R138.H1 ;  /* 0x0000008aff54723e */ /* 0x000fe200030006ff */
[--C-:B------:R-:W-:Y:S01]  /*6d90*/  HADD2.F32 R77, -RZ, R78.reuse.H0_H0 ;  /* 0x2000004eff4d7230 */ /* 0x100fe20000004100 */
[-C--:B------:R-:W-:Y:S01]  /*6da0*/  F2FP.F16.E4M3.UNPACK_B R86, R139.reuse ;  /* 0x0000008bff56723e */ /* 0x080fe200020006ff */
[----:B-1--4-:R-:W2:Y:S01]  /*6db0*/  LDTM.x64 R4, tmem[UR4] ;  /* 0x00000004000479ee */ /* 0x012ea20008340000 */
[----:B------:R-:W-:Y:S01]  /*6dc0*/  F2FP.F16.E4M3.UNPACK_B R88, R139.H1 ;  /* 0x0000008bff58723e */ /* 0x000fe200030006ff */
[----:B------:R-:W-:Y:S01]  /*6dd0*/  HADD2.F32 R78, -RZ, R78.H1_H1 ;  /* 0x3000004eff4e7230 */ /* 0x000fe20000004100 */
[-C--:B------:R-:W-:Y:S01]  /*6de0*/  F2FP.F16.E4M3.UNPACK_B R90, R140.reuse ;  /* 0x0000008cff5a723e */ /* 0x080fe200020006ff */
[----:B------:R-:W-:Y:S01]  /*6df0*/  HADD2.F32 R79, -RZ, R80.H0_H0 ;  /* 0x20000050ff4f7230 */ /* 0x000fe20000004100 */
[----:B------:R-:W-:Y:S01]  /*6e00*/  F2FP.F16.E4M3.UNPACK_B R92, R140.H1 ;  /* 0x0000008cff5c723e */ /* 0x000fe200030006ff */
[--C-:B------:R-:W-:Y:S01]  /*6e10*/  HADD2.F32 R81, -RZ, R82.reuse.H0_H0 ;  /* 0x20000052ff517230 */ /* 0x100fe20000004100 */
[----:B------:R-:W-:Y:S01]  /*6e20*/  ISETP.NE.AND P6, PT, R156, RZ, PT ;  /* 0x000000ff9c00720c */ /* 0x000fe20003fc5270 */
[----:B------:R-:W-:Y:S01]  /*6e30*/  HADD2.F32 R82, -RZ, R82.H1_H1 ;  /* 0x30000052ff527230 */ /* 0x000fe20000004100 */
[----:B------:R-:W-:Y:S01]  /*6e40*/  SHF.L.U32 R192, R173, 0x4, RZ ;  /* 0x00000004adc07819 */ /* 0x000fe200000006ff */
[--C-:B------:R-:W-:Y:S01]  /*6e50*/  HADD2.F32 R85, -RZ, R86.reuse.H0_H0 ;  /* 0x20000056ff557230 */ /* 0x100fe20000004100 */
[----:B------:R-:W-:Y:S01]  /*6e60*/  SHF.L.U32 R194, R172, 0x4, RZ ;  /* 0x00000004acc27819 */ /* 0x000fe200000006ff */
[----:B------:R-:W-:Y:S01]  /*6e70*/  HADD2.F32 R86, -RZ, R86.H1_H1 ;  /* 0x30000056ff567230 */ /* 0x000fe20000004100 */
[----:B------:R-:W-:Y:S01]  /*6e80*/  SHF.L.U32 R193, R174, 0x4, RZ ;  /* 0x00000004aec17819 */ /* 0x000fe200000006ff */
[--C-:B------:R-:W-:Y:S01]  /*6e90*/  HADD2.F32 R89, -RZ, R90.reuse.H0_H0 ;  /* 0x2000005aff597230 */ /* 0x100fe20000004100 */
[----:B------:R-:W-:Y:S01]  /*6ea0*/  F2FP.F16.E4M3.UNPACK_B R94, R141 ;  /* 0x0000008dff5e723e */ /* 0x000fe200020006ff */
[----:B------:R-:W-:Y:S01]  /*6eb0*/  HADD2.F32 R90, -RZ, R90.H1_H1 ;  /* 0x3000005aff5a7230 */ /* 0x000fe20000004100 */
[----:B------:R-:W-:Y:S01]  /*6ec0*/  F2FP.F16.E4M3.UNPACK_B R98, R142 ;  /* 0x0000008eff62723e */ /* 0x000fe200020006ff */
[----:B------:R-:W-:Y:S01]  /*6ed0*/  HADD2.F32 R80, -RZ, R80.H1_H1 ;  /* 0x30000050ff507230 */ /* 0x000fe20000004100 */
[----:B------:R-:W-:Y:S01]  /*6ee0*/  F2FP.F16.E4M3.UNPACK_B R102, R143 ;  /* 0x0000008fff66723e */ /* 0x000fe200020006ff */
[--C-:B------:R-:W-:Y:S01]  /*6ef0*/  HADD2.F32 R93, -RZ, R94.reuse.H0_H0 ;  /* 0x2000005eff5d7230 */ /* 0x100fe20000004100 */
[----:B------:R-:W-:Y:S01]  /*6f00*/  F2FP.F16.E4M3.UNPACK_B R106, R144 ;  /* 0x00000090ff6a723e */ /* 0x000fe200020006ff */
[----:B------:R-:W-:Y:S01]  /*6f10*/  HADD2.F32 R94, -RZ, R94.H1_H1 ;  /* 0x3000005eff5e7230 */ /* 0x000fe20000004100 */
[----:B------:R-:W-:Y:S01]  /*6f20*/  F2FP.F16.E4M3.UNPACK_B R110, R145 ;  /* 0x00000091ff6e723e */ /* 0x000fe200020006ff */
[C---:B--2---:R-:W-:Y:S01]  /*6f30*/  FMUL R0, R70.reuse, R4 ;  /* 0x0000000446007220 */ /* 0x044fe20000400000 */
[C---:B------:R-:W-:Y:S01]  /*6f40*/  FMUL R2, R70.reuse, R5 ;  /* 0x0000000546027220 */ /* 0x040fe20000400000 */
[C---:B------:R-:W-:Y:S01]  /*6f50*/  FMUL R4, R70.reuse, R8 ;  /* 0x0000000846047220 */ /* 0x040fe20000400000 */
[C---:B------:R-:W-:Y:S01]  /*6f60*/  FMUL R5, R70.reuse, R9 ;  /* 0x0000000946057220 */ /* 0x040fe20000400000 */
[C---:B------:R-:W-:Y:S01]  /*6f70*/  FFMA R0, R73.reuse, R72, R0 ;  /* 0x0000004849007223 */ /* 0x040fe20000000000 */
[C---:B------:R-:W-:Y:S01]  /*6f80*/  FFMA R2, R73.reuse, R75, R2 ;  /* 0x0000004b49027223 */ /* 0x040fe20000000002 */
[C---:B------:R-:W-:Y:S01]  /*6f90*/  FMUL R8, R70.reuse, R12 ;  /* 0x0000000c46087220 */ /* 0x040fe20000400000 */
[C---:B------:R-:W-:Y:S01]  /*6fa0*/  FMUL R9, R70.reuse, R13 ;  /* 0x0000000d46097220 */ /* 0x040fe20000400000 */
[C---:B------:R-:W-:Y:S01]  /*6fb0*/  FMUL R12, R70.reuse, R16 ;  /* 0x00000010460c7220 */ /* 0x040fe20000400000 */
[C---:B------:R-:W-:Y:S01]  /*6fc0*/  FMUL R13, R70.reuse, R17 ;  /* 0x00000011460d7220 */ /* 0x040fe20000400000 */
[C---:B------:R-:W-:Y:S01]  /*6fd0*/  FMUL R16, R70.reuse, R20 ;  /* 0x0000001446107220 */ /* 0x040fe20000400000 */
[C---:B------:R-:W-:Y:S01]  /*6fe0*/  FMUL R17, R70.reuse, R21 ;  /* 0x0000001546117220 */ /* 0x040fe20000400000 */
[C---:B------:R-:W-:Y:S01]  /*6ff0*/  FMUL R20, R70.reuse, R24 ;  /* 0x0000001846147220 */ /* 0x040fe20000400000 */
[C---:B------:R-:W-:Y:S01]  /*7000*/  FMUL R21, R70.reuse, R25 ;  /* 0x0000001946157220 */ /* 0x040fe20000400000 */
[--C-:B------:R-:W-:Y:S02]  /*7010*/  HADD2.F32 R97, -RZ, R98.reuse.H0_H0 ;  /* 0x20000062ff617230 */ /* 0x100fe40000004100 */
[C---:B------:R-:W-:Y:S01]  /*7020*/  FMUL R24, R70.reuse, R28 ;  /* 0x0000001c46187220 */ /* 0x040fe20000400000 */
[----:B------:R-:W-:Y:S02]  /*7030*/  HADD2.F32 R98, -RZ, R98.H1_H1 ;  /* 0x30000062ff627230 */ /* 0x000fe40000004100 */
[C---:B------:R-:W-:Y:S01]  /*7040*/  FMUL R25, R70.reuse, R29 ;  /* 0x0000001d46197220 */ /* 0x040fe20000400000 */
[--C-:B------:R-:W-:Y:S02]  /*7050*/  HADD2.F32 R101, -RZ, R102.reuse.H0_H0 ;  /* 0x20000066ff657230 */ /* 0x100fe40000004100 */
[C---:B------:R-:W-:Y:S01]  /*7060*/  FMUL R28, R70.reuse, R32 ;  /* 0x00000020461c7220 */ /* 0x040fe20000400000 */
[----:B------:R-:W-:Y:S02]  /*7070*/  HADD2.F32 R102, -RZ, R102.H1_H1 ;  /* 0x30000066ff667230 */ /* 0x000fe40000004100 */
[C---:B------:R-:W-:Y:S01]  /*7080*/  FMUL R29, R70.reuse, R33 ;  /* 0x00000021461d7220 */ /* 0x040fe20000400000 */
[--C-:B------:R-:W-:Y:S02]  /*7090*/  HADD2.F32 R105, -RZ, R106.reuse.H0_H0 ;  /* 0x2000006aff697230 */ /* 0x100fe40000004100 */
[C---:B------:R-:W-:Y:S01]  /*70a0*/  FMUL R32, R70.reuse, R36 ;  /* 0x0000002446207220 */ /* 0x040fe20000400000 */
[----:B------:R-:W-:Y:S01]  /*70b0*/  F2FP.F16.E4M3.UNPACK_B R96, R141.H1 ;  /* 0x0000008dff60723e */ /* 0x000fe200030006ff */
[----:B------:R-:W-:Y:S02]  /*70c0*/  HADD2.F32 R106, -RZ, R106.H1_H1 ;  /* 0x3000006aff6a7230 */ /* 0x000fe40000004100 */
[C---:B------:R-:W-:Y:S01]  /*70d0*/  FMUL R33, R70.reuse, R37 ;  /* 0x0000002546217220 */ /* 0x040fe20000400000 */
[--C-:B------:R-:W-:Y:S02]  /*70e0*/  HADD2.F32 R109, -RZ, R110.reuse.H0_H0 ;  /* 0x2000006eff6d7230 */ /* 0x100fe40000004100 */
[C---:B------:R-:W-:Y:S01]  /*70f0*/  FMUL R36, R70.reuse, R40 ;  /* 0x0000002846247220 */ /* 0x040fe20000400000 */
[----:B------:R-:W-:Y:S01]  /*7100*/  F2FP.F16.E4M3.UNPACK_B R100, R142.H1 ;  /* 0x0000008eff64723e */ /* 0x000fe200030006ff */
[----:B------:R-:W-:Y:S02]  /*7110*/  HADD2.F32 R110, -RZ, R110.H1_H1 ;  /* 0x3000006eff6e7230 */ /* 0x000fe40000004100 */
[C---:B------:R-:W-:Y:S01]  /*7120*/  FMUL R37, R70.reuse, R41 ;  /* 0x0000002946257220 */ /* 0x040fe20000400000 */
[C---:B------:R-:W-:Y:S01]  /*7130*/  FMUL R40, R70.reuse, R44 ;  /* 0x0000002c46287220 */ /* 0x040fe20000400000 */
[----:B------:R-:W-:Y:S01]  /*7140*/  F2FP.F16.E4M3.UNPACK_B R104, R143.H1 ;  /* 0x0000008fff68723e */ /* 0x000fe200030006ff */
        /* <DEDUP_REMOVED lines=8> */
[----:B------:R-:W-:Y:S01]  /*71d0*/  F2FP.F16.E4M3.UNPACK_B R114, R146 ;  /* 0x00000092ff72723e */ /* 0x000fe200020006ff */
[C---:B------:R-:W-:Y:S01]  /*71e0*/  FMUL R53, R70.reuse, R57 ;  /* 0x0000003946357220 */ /* 0x040fe20000400000 */
[C---:B------:R-:W-:Y:S01]  /*71f0*/  FMUL R56, R70.reuse, R60 ;  /* 0x0000003c46387220 */ /* 0x040fe20000400000 */
[----:B------:R-:W-:Y:S01]  /*7200*/  F2FP.F16.E4M3.UNPACK_B R116, R146.H1 ;  /* 0x00000092ff74723e */ /* 0x000fe200030006ff */
[C---:B------:R-:W-:Y:S01]  /*7210*/  FMUL R57, R70.reuse, R61 ;  /* 0x0000003d46397220 */ /* 0x040fe20000400000 */
[--C-:B------:R-:W-:Y:S02]  /*7220*/  HADD2.F32 R113, -RZ, R114.reuse.H0_H0 ;  /* 0x20000072ff717230 */ /* 0x100fe40000004100 */
[C---:B------:R-:W-:Y:S01]  /*7230*/  FMUL R60, R70.reuse, R64 ;  /* 0x00000040463c7220 */ /* 0x040fe20000400000 */
[----:B------:R-:W-:Y:S01]  /*7240*/  F2FP.F16.E4M3.UNPACK_B R118, R147 ;  /* 0x00000093ff76723e */ /* 0x000fe200020006ff */
[----:B------:R-:W-:Y:S02]  /*7250*/  HADD2.F32 R114, -RZ, R114.H1_H1 ;  /* 0x30000072ff727230 */ /* 0x000fe40000004100 */
[C---:B------:R-:W-:Y:S01]  /*7260*/  FMUL R61, R70.reuse, R65 ;  /* 0x00000041463d7220 */ /* 0x040fe20000400000 */
[C---:B------:R-:W-:Y:S01]  /*7270*/  FMUL R3, R70.reuse, R6 ;  /* 0x0000000646037220 */ /* 0x040fe20000400000 */
[----:B------:R-:W-:Y:S01]  /*7280*/  F2FP.F16.E4M3.UNPACK_B R120, R147.H1 ;  /* 0x00000093ff78723e */ /* 0x000fe200030006ff */
[--C-:B------:R-:W-:Y:S02]  /*7290*/  HADD2.F32 R117, -RZ, R118.reuse.H0_H0 ;  /* 0x20000076ff757230 */ /* 0x100fe40000004100 */
[C---:B------:R-:W-:Y:S01]  /*72a0*/  FMUL R7, R70.reuse, R7 ;  /* 0x0000000746077220 */ /* 0x040fe20000400000 */
[C---:B------:R-:W-:Y:S01]  /*72b0*/  FFMA R3, R73.reuse, R74, R3 ;  /* 0x0000004a49037223 */ /* 0x040fe20000000003 */
[----:B------:R-:W-:Y:S01]  /*72c0*/  F2FP.F16.E4M3.UNPACK_B R122, R148 ;  /* 0x00000094ff7a723e */ /* 0x000fe200020006ff */
[----:B------:R-:W-:Y:S02]  /*72d0*/  HADD2.F32 R118, -RZ, R118.H1_H1 ;  /* 0x30000076ff767230 */ /* 0x000fe40000004100 */
[C---:B------:R-:W-:Y:S01]  /*72e0*/  FFMA R7, R73.reuse, R76, R7 ;  /* 0x0000004c49077223 */ /* 0x040fe20000000007 */
[C---:B------:R-:W-:Y:S01]  /*72f0*/  FFMA R4, R73.reuse, R77, R4 ;  /* 0x0000004d49047223 */ /* 0x040fe20000000004 */
[----:B------:R-:W-:Y:S01]  /*7300*/  F2FP.F16.E4M3.UNPACK_B R124, R148.H1 ;  /* 0x00000094ff7c723e */ /* 0x000fe200030006ff */
[----:B------:R-:W-:Y:S01]  /*7310*/  FFMA R5, R73, R78, R5 ;  /* 0x0000004e49057223 */ /* 0x000fe20000000005 */
[--C-:B------:R-:W-:Y:S01]  /*7320*/  HADD2.F32 R121, -RZ, R122.reuse.H0_H0 ;  /* 0x2000007aff797230 */ /* 0x100fe20000004100 */
[----:B------:R-:W-:Y:S01]  /*7330*/  F2FP.SATFINITE.E4M3.F32.PACK_AB_MERGE_C R159, R7, R3, RZ ;  /* 0x00000003079f723e */ /* 0x000fe200048070ff */
[----:B------:R-:W-:Y:S02]  /*7340*/  HADD2.F32 R122, -RZ, R122.H1_H1 ;  /* 0x3000007aff7a7230 */ /* 0x000fe40000004100 */
[C---:B------:R-:W-:Y:S01]  /*7350*/  FMUL R6, R70.reuse, R10 ;  /* 0x0000000a46067220 */ /* 0x040fe20000400000 */
[----:B------:R-:W-:Y:S01]  /*7360*/  FMUL R11, R70, R11 ;  /* 0x0000000b460b7220 */ /* 0x000fe20000400000 */
[--C-:B------:R-:W-:Y:S01]  /*7370*/  HADD2.F32 R83, -RZ, R84.reuse.H0_H0 ;  /* 0x20000054ff537230 */ /* 0x100fe20000004100 */
[----:B------:R-:W-:Y:S01]  /*7380*/  F2FP.SATFINITE.E4M3.F32.PACK_AB_MERGE_C R156, R2, R0, R159 ;  /* 0x00000000029c723e */ /* 0x000fe2000480709f */
[C---:B------:R-:W-:Y:S01]  /*7390*/  FFMA R6, R73.reuse, R79, R6 ;  /* 0x0000004f49067223 */ /* 0x040fe20000000006 */
[C---:B------:R-:W-:Y:S01]  /*73a0*/  FFMA R11, R73.reuse, R80, R11 ;  /* 0x00000050490b7223 */ /* 0x040fe2000000000b */
[C---:B------:R-:W-:Y:S01]  /*73b0*/  FFMA R8, R73.reuse, R81, R8 ;  /* 0x0000005149087223 */ /* 0x040fe20000000008 */
[----:B------:R-:W-:Y:S01]  /*73c0*/  F2FP.F16.E4M3.UNPACK_B R126, R149 ;  /* 0x00000095ff7e723e */ /* 0x000fe200020006ff */
[----:B------:R-:W-:Y:S01]  /*73d0*/  FFMA R9, R73, R82, R9 ;  /* 0x0000005249097223 */ /* 0x000fe20000000009 */
[----:B------:R-:W-:Y:S01]  /*73e0*/  HADD2.F32 R84, -RZ, R84.H1_H1 ;  /* 0x30000054ff547230 */ /* 0x000fe20000004100 */
[----:B------:R-:W-:Y:S01]  /*73f0*/  F2FP.SATFINITE.E4M3.F32.PACK_AB_MERGE_C R157, R11, R6, RZ ;  /* 0x000000060b9d723e */ /* 0x000fe200048070ff */
[C---:B------:R-:W-:Y:S01]  /*7400*/  FMUL R10, R70.reuse, R14 ;  /* 0x0000000e460a7220 */ /* 0x040fe20000400000 */
[----:B------:R-:W-:Y:S02]  /*7410*/  HADD2.F32 R125, -RZ, R126.H0_H0 ;  /* 0x2000007eff7d7230 */ /* 0x000fe40000004100 */
[C---:B------:R-:W-:Y:S01]  /*7420*/  FMUL R15, R70.reuse, R15 ;  /* 0x0000000f460f7220 */ /* 0x040fe20000400000 */
[----:B------:R-:W-:Y:S01]  /*7430*/  HADD2.F32 R87, -RZ, R88.H0_H0 ;  /* 0x20000058ff577230 */ /* 0x000fe20000004100 */
[----:B------:R-:W-:Y:S01]  /*7440*/  F2FP.SATFINITE.E4M3.F32.PACK_AB_MERGE_C R157, R5, R4, R157 ;  /* 0x00000004059d723e */ /* 0x000fe2000480709d */
[C---:B------:R-:W-:Y:S01]  /*7450*/  FFMA R10, R73.reuse, R83, R10 ;  /* 0x00000053490a7223 */ /* 0x040fe2000000000a */
[C---:B------:R-:W-:Y:S01]  /*7460*/  FFMA R15, R73.reuse, R84, R15 ;  /* 0x00000054490f7223 */ /* 0x040fe2000000000f */
[C---:B------:R-:W-:Y:S01]  /*7470*/  FFMA R12, R73.reuse, R85, R12 ;  /* 0x00000055490c7223 */ /* 0x040fe2000000000c */
[----:B------:R-:W-:Y:S01]  /*7480*/  F2FP.F16.E4M3.UNPACK_B R128, R149.H1 ;  /* 0x00000095ff80723e */ /* 0x000fe200030006ff */
[----:B------:R-:W-:Y:S01]  /*7490*/  FFMA R13, R73, R86, R13 ;  /* 0x00000056490d7223 */ /* 0x000fe2000000000d */
[----:B------:R-:W-:Y:S01]  /*74a0*/  HADD2.F32 R126, -RZ, R126.H1_H1 ;  /* 0x3000007eff7e7230 */ /* 0x000fe20000004100 */
[----:B------:R-:W-:Y:S01]  /*74b0*/  F2FP.SATFINITE.E4M3.F32.PACK_AB_MERGE_C R158, R15, R10, RZ ;  /* 0x0000000a0f9e723e */ /* 0x000fe200048070ff */
[----:B------:R-:W-:Y:S02]  /*74c0*/  HADD2.F32 R88, -RZ, R88.H1_H1 ;  /* 0x30000058ff587230 */ /* 0x000fe40000004100 */
[C---:B------:R-:W-:Y:S01]  /*74d0*/  FMUL R14, R70.reuse, R18 ;  /* 0x00000012460e7220 */ /* 0x040fe20000400000 */
[C---:B------:R-:W-:Y:S01]  /*74e0*/  FMUL R19, R70.reuse, R19 ;  /* 0x0000001346137220 */ /* 0x040fe20000400000 */
[----:B------:R-:W-:Y:S01]  /*74f0*/  F2FP.SATFINITE.E4M3.F32.PACK_AB_MERGE_C R158, R9, R8, R158 ;  /* 0x00000008099e723e */ /* 0x000fe2000480709e */
[--C-:B------:R-:W-:Y:S02]  /*7500*/  HADD2.F32 R91, -RZ, R92.reuse.H0_H0 ;  /* 0x2000005cff5b7230 */ /* 0x100fe40000004100 */
        /* <DEDUP_REMOVED lines=10> */
[----:B------:R-:W-:Y:S01]  /*75b0*/  F2FP.SATFINITE.E4M3.F32.PACK_AB_MERGE_C R159, R13, R12, R159 ;  /* 0x0000000c0d9f723e */ /* 0x000fe2000480709f */
[----:B------:R-:W-:Y:S02]  /*75c0*/  HADD2.F32 R95, -RZ, R96.H0_H0 ;  /* 0x20000060ff5f7230 */ /* 0x000fe40000004100 */
[C---:B------:R-:W-:Y:S01]  /*75d0*/  FFMA R18, R73.reuse, R91, R18 ;  /* 0x0000005b49127223 */ /* 0x040fe20000000012 */
[C---:B------:R-:W-:Y:S01]  /*75e0*/  FFMA R23, R73.reuse, R92, R23 ;  /* 0x0000005c49177223 */ /* 0x040fe20000000017 */
[C---:B------:R-:W-:Y:S01]  /*75f0*/  FFMA R20, R73.reuse, R93, R20 ;  /* 0x0000005d49147223 */ /* 0x040fe20000000014 */
[----:B------:R-:W-:Y:S01]  /*7600*/  F2FP.F16.E4M3.UNPACK_B R132, R150.H1 ;  /* 0x00000096ff84723e */ /* 0x000fe200030006ff */
[----:B------:R1:W-:Y:S01]  /*7610*/  STS.128 [R165+UR48+0x4200], R156 ;  /* 0x0042009ca5007988 */ /* 0x0003e20008000c30 */
[----:B------:R-:W-:Y:S01]  /*7620*/  FFMA R21, R73, R94, R21 ;  /* 0x0000005e49157223 */ /* 0x000fe20000000015 */
[----:B------:R-:W-:Y:S01]  /*7630*/  F2FP.SATFINITE.E4M3.F32.PACK_AB_MERGE_C R178, R23, R18, RZ ;  /* 0x0000001217b2723e */ /* 0x000fe200048070ff */
[----:B------:R-:W-:Y:S02]  /*7640*/  HADD2.F32 R130, -RZ, R130.H1_H1 ;  /* 0x30000082ff827230 */ /* 0x000fe40000004100 */
[C---:B------:R-:W-:Y:S01]  /*7650*/  FMUL R22, R70.reuse, R26 ;  /* 0x0000001a46167220 */ /* 0x040fe20000400000 */
[----:B------:R-:W-:Y:S02]  /*7660*/  HADD2.F32 R96, -RZ, R96.H1_H1 ;  /* 0x30000060ff607230 */ /* 0x000fe40000004100 */
[C---:B------:R-:W-:Y:S01]  /*7670*/  FMUL R27, R70.reuse, R27 ;  /* 0x0000001b461b7220 */ /* 0x040fe20000400000 */
[----:B------:R-:W-:Y:S02]  /*7680*/  HADD2.F32 R99, -RZ, R100.H0_H0 ;  /* 0x20000064ff637230 */ /* 0x000fe40000004100 */
[C---:B------:R-:W-:Y:S01]  /*7690*/  FFMA R22, R73.reuse, R95, R22 ;  /* 0x0000005f49167223 */ /* 0x040fe20000000016 */
[----:B------:R-:W-:Y:S01]  /*76a0*/  F2FP.F16.E4M3.UNPACK_B R134, R151 ;  /* 0x00000097ff86723e */ /* 0x000fe200020006ff */
        /* <DEDUP_REMOVED lines=8> */
[----:B------:R-:W-:Y:S02]  /*7730*/  HADD2.F32 R100, -RZ, R100.H1_H1 ;  /* 0x30000064ff647230 */ /* 0x000fe40000004100 */
[----:B------:R-:W-:Y:S01]  /*7740*/  FMUL R31, R70, R31 ;  /* 0x0000001f461f7220 */ /* 0x000fe20000400000 */
[--C-:B------:R-:W-:Y:S02]  /*7750*/  HADD2.F32 R103, -RZ, R104.reuse.H0_H0 ;  /* 0x20000068ff677230 */ /* 0x100fe40000004100 */
[C---:B------:R-:W-:Y:S01]  /*7760*/  FFMA R26, R73.reuse, R99, R26 ;  /* 0x00000063491a7223 */ /* 0x040fe2000000001a */
[----:B------:R-:W-:Y:S01]  /*7770*/  ISETP.NE.AND P0, PT, R168, RZ, PT ;  /* 0x000000ffa800720c */ /* 0x000fe20003f05270 */
[C---:B------:R-:W-:Y:S01]  /*7780*/  FFMA R31, R73.reuse, R100, R31 ;  /* 0x00000064491f7223 */ /* 0x040fe2000000001f */
[C---:B------:R-:W-:Y:S01]  /*7790*/  FFMA R28, R73.reuse, R101, R28 ;  /* 0x00000065491c7223 */ /* 0x040fe2000000001c */
[----:B------:R-:W-:Y:S01]  /*77a0*/  LEA R195, R162, UR48, 0x3 ;  /* 0x00000030a2c37c11 */ /* 0x000fe2000f8e18ff */
[----:B------:R-:W-:Y:S01]  /*77b0*/  FFMA R29, R73, R102, R29 ;  /* 0x00000066491d7223 */ /* 0x000fe2000000001d */
[----:B------:R-:W-:Y:S01]  /*77c0*/  HADD2.F32 R104, -RZ, R104.H1_H1 ;  /* 0x30000068ff687230 */ /* 0x000fe20000004100 */
[----:B------:R-:W-:Y:S01]  /*77d0*/  F2FP.SATFINITE.E4M3.F32.PACK_AB_MERGE_C R180, R31, R26, RZ ;  /* 0x0000001a1fb4723e */ /* 0x000fe200048070ff */
[C---:B------:R-:W-:Y:S01]  /*77e0*/  FMUL R30, R70.reuse, R34 ;  /* 0x00000022461e7220 */ /* 0x040fe20000400000 */
[C---:B------:R-:W-:Y:S01]  /*77f0*/  FMUL R35, R70.reuse, R35 ;  /* 0x0000002346237220 */ /* 0x040fe20000400000 */
[--C-:B------:R-:W-:Y:S01]  /*7800*/  HADD2.F32 R107, -RZ, R108.reuse.H0_H0 ;  /* 0x2000006cff6b7230 */ /* 0x100fe20000004100 */
[----:B-1----:R-:W-:Y:S01]  /*7810*/  F2FP.SATFINITE.E4M3.F32.PACK_AB_MERGE_C R156, R17, R16, R178 ;  /* 0x00000010119c723e */ /* 0x002fe200048070b2 */
[----:B------:R-:W-:Y:S01]  /*7820*/  FFMA R30, R73, R103, R30 ;  /* 0x00000067491e7223 */ /* 0x000fe2000000001e */
[----:B------:R-:W-:Y:S01]  /*7830*/  F2FP.SATFINITE.E4M3.F32.PACK_AB_MERGE_C R157, R21, R20, R179 ;  /* 0x00000014159d723e */ /* 0x000fe200048070b3 */
[----:B------:R-:W-:Y:S01]  /*7840*/  FFMA R35, R73, R104, R35 ;  /* 0x0000006849237223 */ /* 0x000fe20000000023 */
[----:B------:R-:W-:Y:S01]  /*7850*/  F2FP.SATFINITE.E4M3.F32.PACK_AB_MERGE_C R158, R25, R24, R180 ;  /* 0x00000018199e723e */ /* 0x000fe200048070b4 */
[----:B------:R-:W-:Y:S01]  /*7860*/  FFMA R32, R73, R105, R32 ;  /* 0x0000006949207223 */ /* 0x000fe20000000020 */
[----:B------:R-:W-:Y:S01]  /*7870*/  IADD3 R178, PT, PT, R175, R192, RZ ;  /* 0x000000c0afb27210 */ /* 0x000fe20007ffe0ff */
[----:B------:R-:W-:Y:S01]  /*7880*/  FFMA R33, R73, R106, R33 ;  /* 0x0000006a49217223 */ /* 0x000fe20000000021 */
[----:B------:R-:W-:Y:S01]  /*7890*/  IADD3 R179, PT, PT, R175, R194, RZ ;  /* 0x000000c2afb37210 */ /* 0x000fe20007ffe0ff */
[----:B------:R-:W-:Y:S01]  /*78a0*/  HADD2.F32 R108, -RZ, R108.H1_H1 ;  /* 0x3000006cff6c7230 */ /* 0x000fe20000004100 */
[----:B------:R-:W-:Y:S01]  /*78b0*/  IADD3 R180, PT, PT, R193, R178, RZ ;  /* 0x000000b2c1b47210 */ /* 0x000fe20007ffe0ff */
[C---:B------:R-:W-:Y:S01]  /*78c0*/  FMUL R34, R70.reuse, R38 ;  /* 0x0000002646227220 */ /* 0x040fe20000400000 */
[----:B------:R-:W-:Y:S01]  /*78d0*/  F2FP.SATFINITE.E4M3.F32.PACK_AB_MERGE_C R159, R35, R30, RZ ;  /* 0x0000001e239f723e */ /* 0x000fe200048070ff */
[C---:B------:R-:W-:Y:S01]  /*78e0*/  FMUL R39, R70.reuse, R39 ;  /* 0x0000002746277220 */ /* 0x040fe20000400000 */
[--C-:B------:R-:W-:Y:S02]  /*78f0*/  HADD2.F32 R111, -RZ, R112.reuse.H0_H0 ;  /* 0x20000070ff6f7230 */ /* 0x100fe40000004100 */
[----:B------:R-:W-:Y:S01]  /*7900*/  FFMA R34, R73, R107, R34 ;  /* 0x0000006b49227223 */ /* 0x000fe20000000022 */
[----:B------:R-:W-:Y:S01]  /*7910*/  F2FP.SATFINITE.E4M3.F32.PACK_AB_MERGE_C R159, R29, R28, R159 ;  /* 0x0000001c1d9f723e */ /* 0x000fe2000480709f */
[C---:B------:R-:W-:Y:S01]  /*7920*/  FFMA R39, R73.reuse, R108, R39 ;  /* 0x0000006c49277223 */ /* 0x040fe20000000027 */
[C---:B------:R-:W-:Y:S01]  /*7930*/  FFMA R36, R73.reuse, R109, R36 ;  /* 0x0000006d49247223 */ /* 0x040fe20000000024 */
[----:B------:R-:W-:Y:S01]  /*7940*/  FFMA R37, R73, R110, R37 ;  /* 0x0000006e49257223 */ /* 0x000fe20000000025 */
[----:B------:R-:W-:Y:S01]  /*7950*/  HADD2.F32 R112, -RZ, R112.H1_H1 ;  /* 0x30000070ff707230 */ /* 0x000fe20000004100 */
[----:B------:R1:W-:Y:S01]  /*7960*/  STS.128 [R178+0x4010], R156 ;  /* 0x0040109cb2007388 */ /* 0x0003e20000000c00 */
[----:B------:R-:W-:Y:S01]  /*7970*/  F2FP.SATFINITE.E4M3.F32.PACK_AB_MERGE_C R184, R39, R34, RZ ;  /* 0x0000002227b8723e */ /* 0x000fe200048070ff */
[C---:B------:R-:W-:Y:S01]  /*7980*/  FMUL R38, R70.reuse, R42 ;  /* 0x0000002a46267220 */ /* 0x040fe20000400000 */
[C---:B------:R-:W-:Y:S01]  /*7990*/  FMUL R43, R70.reuse, R43 ;  /* 0x0000002b462b7220 */ /* 0x040fe20000400000 */
[--C-:B------:R-:W-:Y:S01]  /*79a0*/  HADD2.F32 R115, -RZ, R116.reuse.H0_H0 ;  /* 0x20000074ff737230 */ /* 0x100fe20000004100 */
[----:B------:R-:W-:Y:S01]  /*79b0*/  F2FP.SATFINITE.E4M3.F32.PACK_AB_MERGE_C R184, R33, R32, R184 ;  /* 0x0000002021b8723e */ /* 0x000fe200048070b8 */
[C---:B------:R-:W-:Y:S01]  /*79c0*/  FFMA R38, R73.reuse, R111, R38 ;  /* 0x0000006f49267223 */ /* 0x040fe20000000026 */
[C---:B------:R-:W-:Y:S01]  /*79d0*/  FFMA R43, R73.reuse, R112, R43 ;  /* 0x00000070492b7223 */ /* 0x040fe2000000002b */
[C---:B------:R-:W-:Y:S01]  /*79e0*/  FFMA R40, R73.reuse, R113, R40 ;  /* 0x0000007149287223 */ /* 0x040fe20000000028 */
[----:B------:R-:W-:Y:S01]  /*79f0*/  FFMA R41, R73, R114, R41 ;  /* 0x0000007249297223 */ /* 0x000fe20000000029 */
[----:B------:R-:W-:Y:S02]  /*7a00*/  HADD2.F32 R116, -RZ, R116.H1_H1 ;  /* 0x30000074ff747230 */ /* 0x000fe40000004100 */
        /* <DEDUP_REMOVED lines=8> */
[C---:B------:R-:W-:Y:S01]  /*7a90*/  FFMA R45, R73.reuse, R118, R45 ;  /* 0x00000076492d7223 */ /* 0x040fe2000000002d */
[----:B------:R-:W-:Y:S02]  /*7aa0*/  HADD2.F32 R120, -RZ, R120.H1_H1 ;  /* 0x30000078ff787230 */ /* 0x000fe40000004100 */
[C---:B------:R-:W-:Y:S01]  /*7ab0*/  FMUL R46, R70.reuse, R50 ;  /* 0x00000032462e7220 */ /* 0x040fe20000400000 */
[C---:B------:R-:W-:Y:S01]  /*7ac0*/  FMUL R51, R70.reuse, R51 ;  /* 0x0000003346337220 */ /* 0x040fe20000400000 */
[--C-:B------:R-:W-:Y:S02]  /*7ad0*/  HADD2.F32 R123, -RZ, R124.reuse.H0_H0 ;  /* 0x2000007cff7b7230 */ /* 0x100fe40000004100 */
[C---:B------:R-:W-:Y:S01]  /*7ae0*/  FMUL R50, R70.reuse, R54 ;  /* 0x0000003646327220 */ /* 0x040fe20000400000 */
[C---:B------:R-:W-:Y:S01]  /*7af0*/  FFMA R46, R73.reuse, R119, R46 ;  /* 0x00000077492e7223 */ /* 0x040fe2000000002e */
[----:B------:R-:W-:Y:S02]  /*7b00*/  HADD2.F32 R124, -RZ, R124.H1_H1 ;  /* 0x3000007cff7c7230 */ /* 0x000fe40000004100 */
[C---:B------:R-:W-:Y:S01]  /*7b10*/  FFMA R51, R73.reuse, R120, R51 ;  /* 0x0000007849337223 */ /* 0x040fe20000000033 */
[C---:B------:R-:W-:Y:S01]  /*7b20*/  FMUL R55, R70.reuse, R55 ;  /* 0x0000003746377220 */ /* 0x040fe20000400000 */
[C---:B------:R-:W-:Y:S01]  /*7b30*/  FFMA R48, R73.reuse, R121, R48 ;  /* 0x0000007949307223 */ /* 0x040fe20000000030 */
[C---:B------:R-:W-:Y:S01]  /*7b40*/  FFMA R49, R73.reuse, R122, R49 ;  /* 0x0000007a49317223 */ /* 0x040fe20000000031 */
[--C-:B------:R-:W-:Y:S02]  /*7b50*/  HADD2.F32 R127, -RZ, R128.reuse.H0_H0 ;  /* 0x20000080ff7f7230 */ /* 0x100fe40000004100 */
[C---:B------:R-:W-:Y:S01]  /*7b60*/  FFMA R50, R73.reuse, R123, R50 ;  /* 0x0000007b49327223 */ /* 0x040fe20000000032 */
[----:B------:R-:W-:Y:S02]  /*7b70*/  HADD2.F32 R128, -RZ, R128.H1_H1 ;  /* 0x30000080ff807230 */ /* 0x000fe40000004100 */
[C---:B------:R-:W-:Y:S01]  /*7b80*/  FMUL R54, R70.reuse, R58 ;  /* 0x0000003a46367220 */ /* 0x040fe20000400000 */
        /* <DEDUP_REMOVED lines=16> */
[----:B------:R-:W-:Y:S01]  /*7c90*/  FFMA R63, R73, R132, R63 ;  /* 0x00000084493f7223 */ /* 0x000fe2000000003f */
[----:B------:R-:W-:Y:S01]  /*7ca0*/  FMUL R67, R70, R67 ;  /* 0x0000004346437220 */ /* 0x000fe20000400000 */
[----:B------:R-:W-:Y:S01]  /*7cb0*/  F2FP.SATFINITE.E4M3.F32.PACK_AB_MERGE_C R186, R47, R42, RZ ;  /* 0x0000002a2fba723e */ /* 0x000fe200048070ff */
[----:B------:R-:W-:Y:S01]  /*7cc0*/  FFMA R60, R73, R133, R60 ;  /* 0x00000085493c7223 */ /* 0x000fe2000000003c */
[----:B------:R-:W-:Y:S01]  /*7cd0*/  F2FP.SATFINITE.E4M3.F32.PACK_AB_MERGE_C R187, R51, R46, RZ ;  /* 0x0000002e33bb723e */ /* 0x000fe200048070ff */
[C---:B------:R-:W-:Y:S01]  /*7ce0*/  FFMA R61, R73.reuse, R134, R61 ;  /* 0x00000086493d7223 */ /* 0x040fe2000000003d */
[C---:B------:R-:W-:Y:S01]  /*7cf0*/  FFMA R62, R73.reuse, R75, R62 ;  /* 0x0000004b493e7223 */ /* 0x040fe2000000003e */
[----:B------:R-:W-:Y:S01]  /*7d00*/  FFMA R67, R73, R72, R67 ;  /* 0x0000004849437223 */ /* 0x000fe20000000043 */
[----:B------:R-:W-:Y:S02]  /*7d10*/  F2FP.SATFINITE.E4M3.F32.PACK_AB_MERGE_C R186, R41, R40, R186 ;  /* 0x0000002829ba723e */ /* 0x000fe400048070ba */
[----:B------:R-:W-:Y:S02]  /*7d20*/  F2FP.SATFINITE.E4M3.F32.PACK_AB_MERGE_C R187, R45, R44, R187 ;  /* 0x0000002c2dbb723e */ /* 0x000fe400048070bb */
[----:B------:R-:W-:Y:S02]  /*7d30*/  F2FP.SATFINITE.E4M3.F32.PACK_AB_MERGE_C R188, R55, R50, RZ ;  /* 0x0000003237bc723e */ /* 0x000fe400048070ff */
[----:B------:R-:W-:Y:S01]  /*7d40*/  F2FP.SATFINITE.E4M3.F32.PACK_AB_MERGE_C R189, R59, R54, RZ ;  /* 0x000000363bbd723e */ /* 0x000fe200048070ff */
[----:B------:R1:W-:Y:S01]  /*7d50*/  STS.128 [R179+0x4020], R184 ;  /* 0x004020b8b3007388 */ /* 0x0003e20000000c00 */
[----:B------:R-:W-:Y:S02]  /*7d60*/  F2FP.SATFINITE.E4M3.F32.PACK_AB_MERGE_C R190, R63, R58, RZ ;  /* 0x0000003a3fbe723e */ /* 0x000fe400048070ff */
[----:B------:R-:W-:Y:S02]  /*7d70*/  F2FP.SATFINITE.E4M3.F32.PACK_AB_MERGE_C R191, R67, R62, RZ ;  /* 0x0000003e43bf723e */ /* 0x000fe400048070ff */
[----:B------:R-:W-:Y:S02]  /*7d80*/  F2FP.SATFINITE.E4M3.F32.PACK_AB_MERGE_C R188, R49, R48, R188 ;  /* 0x0000003031bc723e */ /* 0x000fe400048070bc */
[----:B------:R-:W-:Y:S02]  /*7d90*/  F2FP.SATFINITE.E4M3.F32.PACK_AB_MERGE_C R189, R53, R52, R189 ;  /* 0x0000003435bd723e */ /* 0x000fe400048070bd */
[----:B------:R-:W-:Y:S02]  /*7da0*/  F2FP.SATFINITE.E4M3.F32.PACK_AB_MERGE_C R190, R57, R56, R190 ;  /* 0x0000003839be723e */ /* 0x000fe400048070be */
[----:B------:R-:W-:Y:S02]  /*7db0*/  F2FP.SATFINITE.E4M3.F32.PACK_AB_MERGE_C R191, R61, R60, R191 ;  /* 0x0000003c3dbf723e */ /* 0x000fe400048070bf */
[----:B------:R-:W-:Y:S03]  /*7dc0*/  @P6 SHF.L.U32 R196, R161, 0x1f, RZ ;  /* 0x0000001fa1c46819 */ /* 0x000fe600000006ff */
[----:B------:R1:W-:Y:S01]  /*7dd0*/  STS.128 [R180+0x4010], R188 ;  /* 0x004010bcb4007388 */ /* 0x0003e20000000c00 */
[----:B------:R-:W-:Y:S01]  /*7de0*/  @!PT LDS RZ, [RZ] ;  /* 0x00000000fffff984 */ /* 0x000fe20000000800 */
[----:B------:R-:W-:Y:S01]  /*7df0*/  @!PT LDS RZ, [RZ] ;  /* 0x00000000fffff984 */ /* 0x000fe20000000800 */
[----:B------:R-:W-:Y:S01]  /*7e00*/  @!PT LDS RZ, [RZ] ;  /* 0x00000000fffff984 */ /* 0x000fe20000000800 */
[----:B------:R-:W-:Y:S01]  /*7e10*/  @!PT LDS RZ, [RZ] ;  /* 0x00000000fffff984 */ /* 0x000fe20000000800 */
[----:B------:R2:W-:Y:S07]  /*7e20*/  MEMBAR.ALL.CTA ;  /* 0x0000000000007992 */ /* 0x0005ee0000008000 */
[----:B--2---:R-:W2:Y:S02]  /*7e30*/  FENCE.VIEW.ASYNC.S ;  /* 0x00000000000073c6 */ /* 0x004ea40000000000 */
[----:B--2---:R-:W-:Y:S06]  /*7e40*/  BAR.SYNC.DEFER_BLOCKING 0x1, 0x80 ;  /* 0x0042000000007b1d */ /* 0x004fec0000010000 */
[----:B------:R-:W-:Y:S05]  /*7e50*/  @P0 BRA `(.L_x_97) ;  /* 0x0000000000280947 */ /* 0x000fea0003800000 */
[----:B------:R-:W2:Y:S01]  /*7e60*/  LDCU.64 UR6, c[0x0][0x348] ;  /* 0x00006900ff0677ac */ /* 0x000ea20008000a00 */
[----:B------:R-:W-:Y:S01]  /*7e70*/  UIADD3 UR4, UPT, UPT, UR48, 0x4200, URZ ;  /* 0x0000420030047890 */ /* 0x000fe2000fffe0ff */
[----:B------:R-:W-:Y:S05]  /*7e80*/  UMOV UR41, UR49 ;  /* 0x0000003100297c82 */ /* 0x000fea0008000000 */
[----:B------:R-:W-:Y:S04]  /*7e90*/  MOV R176, UR4 ;  /* 0x0000000400b07c02 */ /* 0x000fe80008000f00 */
[----:B------:R-:W-:Y:S01]  /*7ea0*/  R2UR UR40, R176 ;  /* 0x00000000b02872ca */ /* 0x000fe200000e0000 */
[----:B--2---:R-:W-:Y:S04]  /*7eb0*/  UIADD3 UR4, UP0, UPT, UR6, 0x680, URZ ;  /* 0x0000068006047890 */ /* 0x004fe8000ff1e0ff */
[----:B------:R-:W-:Y:S09]  /*7ec0*/  UIADD3.X UR5, UPT, UPT, URZ, UR7, URZ, UP0, !UPT ;  /* 0x00000007ff057290 */ /* 0x000ff200087fe4ff */
[----:B------:R2:W-:Y:S01]  /*7ed0*/  UTMASTG.4D [UR40], [UR4] ;  /* 0x00000028040073b5 */ /* 0x0005e20008018000 */
[----:B------:R0:W-:Y:S01]  /*7ee0*/  UTMACMDFLUSH ;  /* 0x00000000000079b7 */ /* 0x0001e20000000000 */
[----:B--2---:R-:W-:Y:S04]  /*7ef0*/  DEPBAR.LE SB0, 0x1 ;  /* 0x000080400000791a */ /* 0x004fe80000000000 */
.L_x_97:
[----:B------:R-:W-:Y:S05]  /*7f00*/  BSYNC.RECONVERGENT B0 ;  /* 0x0000000000007941 */ /* 0x000fea0003800200 */
.L_x_96:
[----:B------:R-:W-:Y:S06]  /*7f10*/  BAR.SYNC.DEFER_BLOCKING 0x1, 0x80 ;  /* 0x0042000000007b1d */ /* 0x000fec0000010000 */
[----:B------:R-:W2:Y:S01]  /*7f20*/  @P6 SYNCS.PHASECHK.TRANS64.TRYWAIT P0, [R195+URZ+0xc0], R196 ;  /* 0x0000c0c4c30065a7 */ /* 0x000ea200080011ff */
[----:B------:R-:W-:Y:S01]  /*7f30*/  BSSY B1, `(.L_x_98) ;  /* 0x0000023000017945 */ /* 0x000fe20003800000 */
[----:B--2---:R-:W-:Y:S03]  /*7f40*/  @P6 SEL R182, RZ, 0x1, !P0 ;  /* 0x00000001ffb66807 */ /* 0x004fe60004000000 */
[----:B------:R-:W-:Y:S05]  /*7f50*/  @!P6 BRA `(.L_x_99) ;  /* 0x000000000080e947 */ /* 0x000fea0003800000 */
[----:B------:R-:W-:Y:S01]  /*7f60*/  ISETP.NE.AND P1, PT, R183, RZ, PT ;  /* 0x000000ffb700720c */ /* 0x000fe20003f25270 */
[----:B------:R-:W2:Y:S01]  /*7f70*/  S2R R0, SR_CgaCtaId ;  /* 0x0000000000007919 */ /* 0x000ea20000008800 */
[----:B------:R-:W-:Y:S01]  /*7f80*/  ISETP.NE.AND P0, PT, R182, RZ, PT ;  /* 0x000000ffb600720c */ /* 0x000fe20003f05270 */
[----:B------:R-:W-:Y:S10]  /*7f90*/  BSSY B0, `(.L_x_100) ;  /* 0x0000009000007945 */ /* 0x000ff40003800000 */
[----:B------:R-:W-:Y:S04]  /*7fa0*/  @P1 IMAD R3, R162, 0x2000, R175 ;  /* 0x00002000a2031824 */ /* 0x000fe800078e02af */
[C---:B------:R-:W-:Y:S01]  /*7fb0*/  @P1 IMAD.IADD R192, R3.reuse, 0x1, R192 ;  /* 0x0000000103c01824 */ /* 0x040fe200078e02c0 */
[----:B------:R-:W-:Y:S03]  /*7fc0*/  @P1 IADD3 R194, PT, PT, R3, R194, RZ ;  /* 0x000000c203c21210 */ /* 0x000fe60007ffe0ff */
[----:B------:R-:W-:Y:S01]  /*7fd0*/  @P1 IMAD.IADD R193, R193, 0x1, R192 ;  /* 0x00000001c1c11824 */ /* 0x000fe200078e02c0 */
[----:B------:R-:W-:Y:S06]  /*7fe0*/  @P0 BRA `(.L_x_101) ;  /* 0x00000000000c0947 */ /* 0x000fec0003800000 */
[----:B------:R-:W-:Y:S04]  /*7ff0*/  SHF.L.U32 R2, R161, 0x1f, RZ ;  /* 0x0000001fa1027819 */ /* 0x000fe800000006ff */
[----:B------:R-:W3:Y:S02]  /*8000*/  SYNCS.PHASECHK.TRANS64.TRYWAIT P0, [R195+URZ+0xc0], R2 ;  /* 0x0000c002c30075a7 */ /* 0x000ee400080011ff */
[----:B---3--:R-:W-:Y:S05]  /*8010*/  @!P0 BRA `(.L_x_102) ;  /* 0x0000002000148947 */ /* 0x008fea0003800000 */
.L_x_101:
[----:B------:R-:W-:Y:S05]  /*8020*/  BSYNC B0 ;  /* 0x0000000000007941 */ /* 0x000fea0003800000 */
.L_x_100:
[----:B------:R-:W-:Y:S01]  /*8030*/  ISETP.NE.AND P0, PT, R183, RZ, PT ;  /* 0x000000ffb700720c */ /* 0x000fe20003f05270 */
[----:B---3--:R-:W-:Y:S02]  /*8040*/  VIADD R195, R195, 0xd0 ;  /* 0x000000d0c3c37836 */ /* 0x008fe40000000000 */
[----:B------:R-:W-:Y:S03]  /*8050*/  VIADD R162, R162, 0x1 ;  /* 0x00000001a2a27836 */ /* 0x000fe60000000000 */
[----:B--2---:R-:W-:Y:S07]  /*8060*/  PRMT R0, R0, 0x654, R195 ;  /* 0x0000065400007816 */ /* 0x004fee00000000c3 */
[----:B------:R2:W3:Y:S04]  /*8070*/  @P0 LDS.128 R136, [R3] ;  /* 0x0000000003880984 */ /* 0x0004e80000000c00 */
[----:B------:R2:W4:Y:S04]  /*8080*/  @P0 LDS.128 R140, [R192+0x10] ;  /* 0x00001000c08c0984 */ /* 0x0005280000000c00 */
        /* <DEDUP_REMOVED lines=9> */
[----:B------:R-:W-:Y:S01]  /*8120*/  SEL R162, R162, RZ, P0 ;  /* 0x000000ffa2a27207 */ /* 0x000fe20000000000 */
[----:B-----5:R5:W-:Y:S02]  /*8130*/  SYNCS.ARRIVE.TRANS64.RED.A1T0 RZ, [R0+URZ], RZ ;  /* 0x000000ff00ff79a7 */ /* 0x020be400081004ff */
[----:B-----5:R-:W-:Y:S04]  /*8140*/  SEL R0, RZ, 0x1, P0 ;  /* 0x00000001ff007807 */ /* 0x020fe80000000000 */
[----:B--234-:R-:W-:Y:S02]  /*8150*/  LOP3.LUT R161, R161, R0, RZ, 0x3c, !PT ;  /* 0x00000000a1a17212 */ /* 0x01cfe400078e3cff */
.L_x_99:
[----:B------:R-:W-:Y:S05]  /*8160*/  BSYNC B1 ;  /* 0x0000000000017941 */ /* 0x000fea0003800000 */
.L_x_98:
[----:B------:R-:W-:Y:S05]  /*8170*/  VIADD R3, R71, 0x40 ;  /* 0x0000004047037836 */ /* 0x000fea0000000000 */
[----:B------:R-:W-:Y:S04]  /*8180*/  SHF.R.U32.HI R3, RZ, 0x15, R3 ;  /* 0x00000015ff037819 */ /* 0x000fe80000011603 */
[----:B------:R-:W-:Y:S11]  /*8190*/  LOP3.LUT P0, RZ, R3, 0x3, R170, 0x48, !PT ;  /* 0x0000000303ff7812 */ /* 0x000ff600078048aa */
[----:B------:R-:W-:Y:S02]  /*81a0*/  @!UPT UIADD3 URZ, UPT, UPT, URZ, URZ, URZ ;  /* 0x000000fffffff290 */ /* 0x000fe4000fffe0ff */
[----:B------:R-:W-:Y:S05]  /*81b0*/  @!P0 BRA `(.L_x_103) ;  /* 0x0000000000408947 */ /* 0x000fea0003800000 */
[----:B------:R-:W2:Y:S01]  /*81c0*/  LDCU.64 UR8, c[0x4][0x70] ;  /* 0x01000e00ff0877ac */ /* 0x000ea20008000a00 */
[----:B------:R-:W-:Y:S01]  /*81d0*/  MOV R3, 0x0 ;  /* 0x0000000000037802 */ /* 0x000fe20000000f00 */
[----:B------:R-:W-:Y:S02]  /*81e0*/  HFMA2 R12, -RZ, RZ, 0, 5.9604644775390625e-08 ;  /* 0x00000001ff0c7431 */ /* 0x000fe400000001ff */
[----:B------:R-:W-:Y:S02]  /*81f0*/  IMAD.MOV.U32 R8, RZ, RZ, 0x192 ;  /* 0x00000192ff087424 */ /* 0x000fe400078e00ff */
[----:B------:R-:W-:Y:S01]  /*8200*/  IMAD.MOV.U32 R13, RZ, RZ, RZ ;  /* 0x000000ffff0d7224 */ /* 0x000fe200078e00ff */
[----:B------:R-:W3:Y:S01]  /*8210*/  LDCU.64 UR6, c[0x4][0x78] ;  /* 0x01000f00ff0677ac */ /* 0x000ee20008000a00 */
[----:B------:R-:W4:Y:S01]  /*8220*/  LDC.64 R2, c[0x4][R3] ;  /* 0x0100000003027b82 */ /* 0x000f220000000a00 */
[----:B------:R-:W5:Y:S01]  /*8230*/  LDCU.64 UR4, c[0x4][0x10] ;  /* 0x01000200ff0477ac */ /* 0x000f620008000a00 */
[----:B--2---:R-:W-:Y:S01]  /*8240*/  MOV R5, UR9 ;  /* 0x0000000900057c02 */ /* 0x004fe20008000f00 */
[----:B------:R-:W-:Y:S01]  /*8250*/  IMAD.U32 R4, RZ, RZ, UR8 ;  /* 0x00000008ff047e24 */ /* 0x000fe2000f8e00ff */
[----:B---3--:R-:W-:Y:S01]  /*8260*/  MOV R7, UR7 ;  /* 0x0000000700077c02 */ /* 0x008fe20008000f00 */
[----:B------:R-:W-:Y:S01]  /*8270*/  IMAD.U32 R6, RZ, RZ, UR6 ;  /* 0x00000006ff067e24 */ /* 0x000fe2000f8e00ff */
[----:B-----5:R-:W-:Y:S01]  /*8280*/  MOV R11, UR5 ;  /* 0x00000005000b7c02 */ /* 0x020fe20008000f00 */
[----:B------:R-:W-:Y:S02]  /*8290*/  IMAD.U32 R10, RZ, RZ, UR4 ;  /* 0x00000004ff0a7e24 */ /* 0x000fe4000f8e00ff */
[----:B------:R-:W-:Y:S07]  /*82a0*/  LEPC R20, `(.L_x_103) ;  /* 0x000000001014794e */ /* 0x000fee0000000000 */
[----:B-1--4-:R-:W-:Y:S05]  /*82b0*/  CALL.ABS.NOINC R2 ;  /* 0x0000000002007343 */ /* 0x012fea0003c00000 */
.L_x_103:
[----:B------:R-:W-:Y:S01]  /*82c0*/  ISETP.NE.AND P0, PT, R168, RZ, PT ;  /* 0x000000ffa800720c */ /* 0x000fe20003f05270 */
[----:B------:R-:W-:Y:S05]  /*82d0*/  WARPSYNC.ALL ;  /* 0x0000000000007948 */ /* 0x000fea0003800000 */
[----:B------:R-:W-:Y:S01]  /*82e0*/  R2UR UR4, R71 ;  /* 0x00000000470472ca */ /* 0x000fe200000e0000 */
[----:B------:R-:W2:Y:S01]  /*82f0*/  S2UR UR6, SR_CgaCtaId ;  /* 0x00000000000679c3 */ /* 0x000ea20000008800 */
[----:B------:R-:W-:Y:S01]  /*8300*/  F2FP.F16.E4M3.UNPACK_B R11, R137 ;  /* 0x00000089ff0b723e */ /* 0x000fe200020006ff */
[----:B------:R-:W-:Y:S01]  /*8310*/  BSSY.RECONVERGENT B0, `(.L_x_104) ;  /* 0x000011b000007945 */ /* 0x000fe20003800200 */
[----:B------:R-:W-:Y:S02]  /*8320*/  F2FP.F16.E4M3.UNPACK_B R10, R138 ;  /* 0x0000008aff0a723e */ /* 0x000fe400020006ff */
[----:B------:R-:W-:Y:S01]  /*8330*/  F2FP.F16.E4M3.UNPACK_B R9, R139 ;  /* 0x0000008bff09723e */ /* 0x000fe200020006ff */
[--C-:B------:R-:W-:Y:S01]  /*8340*/  HADD2.F32 R74, -RZ, R11.reuse.H0_H0 ;  /* 0x2000000bff4a7230 */ /* 0x100fe20000004100 */
[----:B------:R-:W-:Y:S01]  /*8350*/  F2FP.F16.E4M3.UNPACK_B R8, R140 ;  /* 0x0000008cff08723e */ /* 0x000fe200020006ff */
[----:B------:R-:W-:Y:S01]  /*8360*/  HADD2.F32 R76, -RZ, R11.H1_H1 ;  /* 0x3000000bff4c7230 */ /* 0x000fe20000004100 */
[----:B------:R-:W-:Y:S01]  /*8370*/  F2FP.F16.E4M3.UNPACK_B R7, R141 ;  /* 0x0000008dff07723e */ /* 0x000fe200020006ff */
[--C-:B------:R-:W-:Y:S01]  /*8380*/  HADD2.F32 R77, -RZ, R10.reuse.H0_H0 ;  /* 0x2000000aff4d7230 */ /* 0x100fe20000004100 */
[----:B------:R-:W-:Y:S01]  /*8390*/  F2FP.F16.E4M3.UNPACK_B R6, R142 ;  /* 0x0000008eff06723e */ /* 0x000fe200020006ff */
[----:B------:R-:W-:Y:S01]  /*83a0*/  HADD2.F32 R80, -RZ, R10.H1_H1 ;  /* 0x3000000aff507230 */ /* 0x000fe20000004100 */
[----:B------:R-:W-:Y:S01]  /*83b0*/  F2FP.F16.E4M3.UNPACK_B R5, R143 ;  /* 0x0000008fff05723e */ /* 0x000fe200020006ff */
[--C-:B------:R-:W-:Y:S01]  /*83c0*/  HADD2.F32 R81, -RZ, R9.reuse.H0_H0 ;  /* 0x20000009ff517230 */ /* 0x100fe20000004100 */
[----:B-1----:R-:W-:Y:S01]  /*83d0*/  F2FP.F16.E4M3.UNPACK_B R4, R144 ;  /* 0x00000090ff04723e */ /* 0x002fe200020006ff */
[----:B------:R-:W-:Y:S01]  /*83e0*/  HADD2.F32 R84, -RZ, R9.H1_H1 ;  /* 0x30000009ff547230 */ /* 0x000fe20000004100 */
[-C--:B------:R-:W-:Y:S01]  /*83f0*/  F2FP.F16.E4M3.UNPACK_B R2, R136.reuse ;  /* 0x00000088ff02723e */ /* 0x080fe200020006ff */
[--C-:B------:R-:W-:Y:S01]  /*8400*/  HADD2.F32 R85, -RZ, R8.reuse.H0_H0 ;  /* 0x20000008ff557230 */ /* 0x100fe20000004100 */
[----:B------:R-:W-:Y:S01]  /*8410*/  F2FP.F16.E4M3.UNPACK_B R136, R136.H1 ;  /* 0x00000088ff88723e */ /* 0x000fe200030006ff */
[----:B------:R-:W-:Y:S01]  /*8420*/  HADD2.F32 R87, -RZ, R8.H1_H1 ;  /* 0x30000008ff577230 */ /* 0x000fe20000004100 */
[----:B------:R-:W-:Y:S01]  /*8430*/  F2FP.F16.E4M3.UNPACK_B R137, R137.H1 ;  /* 0x00000089ff89723e */ /* 0x000fe200030006ff */
[--C-:B------:R-:W-:Y:S01]  /*8440*/  HADD2.F32 R90, -RZ, R7.reuse.H0_H0 ;  /* 0x20000007ff5a7230 */ /* 0x100fe20000004100 */
[----:B------:R-:W-:Y:S01]  /*8450*/  F2FP.F16.E4M3.UNPACK_B R138, R138.H1 ;  /* 0x0000008aff8a723e */ /* 0x000fe200030006ff */
[----:B------:R-:W-:Y:S01]  /*8460*/  HADD2.F32 R91, -RZ, R7.H1_H1 ;  /* 0x30000007ff5b7230 */ /* 0x000fe20000004100 */
[----:B------:R-:W-:Y:S01]  /*8470*/  F2FP.F16.E4M3.UNPACK_B R139, R139.H1 ;  /* 0x0000008bff8b723e */ /* 0x000fe200030006ff */
[--C-:B------:R-:W-:Y:S01]  /*8480*/  HADD2.F32 R94, -RZ, R6.reuse.H0_H0 ;  /* 0x20000006ff5e7230 */ /* 0x100fe20000004100 */
[----:B------:R-:W-:Y:S01]  /*8490*/  R2UR UR5, R181 ;  /* 0x00000000b50572ca */ /* 0x000fe200000e0000 */
[----:B------:R-:W-:Y:S01]  /*84a0*/  HADD2.F32 R95, -RZ, R6.H1_H1 ;  /* 0x30000006ff5f7230 */ /* 0x000fe20000004100 */
        /* <DEDUP_REMOVED lines=9> */
[----:B------:R-:W1:Y:S01]  /*8540*/  LDTM.x64 R4, tmem[UR4+0x40] ;  /* 0x00004004000479ee */ /* 0x000e620008340000 */
[--C-:B------:R-:W-:Y:S01]  /*8550*/  HADD2.F32 R0, -RZ, R2.reuse.H0_H0 ;  /* 0x20000002ff007230 */ /* 0x100fe20000004100 */
[----:B------:R-:W-:Y:S01]  /*8560*/  NOP ;  /* 0x0000000000007918 */ /* 0x000fe20000000000 */
[----:B------:R-:W-:Y:S01]  /*8570*/  UIADD3 UR4, UPT, UPT, UR5, 0x110, URZ ;  /* 0x0000011005047890 */ /* 0x000fe2000fffe0ff */
[----:B------:R-:W-:Y:S01]  /*8580*/  HADD2.F32 R2, -RZ, R2.H1_H1 ;  /* 0x30000002ff027230 */ /* 0x000fe20000004100 */
[----:B------:R-:W-:Y:S01]  /*8590*/  F2FP.F16.E4M3.UNPACK_B R127, R150 ;  /* 0x00000096ff7f723e */ /* 0x000fe200020006ff */
[----:B------:R-:W-:Y:S01]  /*85a0*/  HADD2.F32 R78, -RZ, R137.H1_H1 ;  /* 0x30000089ff4e7230 */ /* 0x000fe20000004100 */
[----:B------:R-:W-:Y:S01]  /*85b0*/  F2FP.F16.E4M3.UNPACK_B R130, R151 ;  /* 0x00000097ff82723e */ /* 0x000fe200020006ff */
        /* <DEDUP_REMOVED lines=16> */
[----:B--2---:R-:W-:Y:S01]  /*86c0*/  UPRMT UR4, UR6, 0x654, UR4 ;  /* 0x0000065406047896 */ /* 0x004fe20008000004 */
[C---:B-1----:R-:W-:Y:S01]  /*86d0*/  FMUL R4, R70.reuse, R4 ;  /* 0x0000000446047220 */ /* 0x042fe20000400000 */
[C---:B------:R-:W-:Y:S01]  /*86e0*/  FMUL R5, R70.reuse, R5 ;  /* 0x0000000546057220 */ /* 0x040fe20000400000 */
[--C-:B------:R-:W-:Y:S02]  /*86f0*/  HADD2.F32 R3, -RZ, R136.reuse.H0_H0 ;  /* 0x20000088ff037230 */ /* 0x100fe40000004100 */
[C---:B------:R-:W-:Y:S01]  /*8700*/  FMUL R8, R70.reuse, R8 ;  /* 0x0000000846087220 */ /* 0x040fe20000400000 */
[C---:B------:R-:W-:Y:S01]  /*8710*/  FFMA R4, R73.reuse, R0, R4 ;  /* 0x0000000049047223 */ /* 0x040fe20000000004 */
[C---:B------:R-:W-:Y:S01]  /*8720*/  FFMA R5, R73.reuse, R2, R5 ;  /* 0x0000000249057223 */ /* 0x040fe20000000005 */
[C---:B------:R-:W-:Y:S01]  /*8730*/  FMUL R9, R70.reuse, R9 ;  /* 0x0000000946097220 */ /* 0x040fe20000400000 */
[C---:B------:R-:W-:Y:S01]  /*8740*/  FMUL R12, R70.reuse, R12 ;  /* 0x0000000c460c7220 */ /* 0x040fe20000400000 */
[----:B------:R-:W-:Y:S01]  /*8750*/  SYNCS.ARRIVE.TRANS64.RED.A1T0 RZ, [UR4], RZ ;  /* 0x000000ffffff79a7 */ /* 0x000fe20008100404 */
[C---:B------:R-:W-:Y:S01]  /*8760*/  FMUL R13, R70.reuse, R13 ;  /* 0x0000000d460d7220 */ /* 0x040fe20000400000 */
[C---:B------:R-:W-:Y:S01]  /*8770*/  FMUL R16, R70.reuse, R16 ;  /* 0x0000001046107220 */ /* 0x040fe20000400000 */
[C---:B------:R-:W-:Y:S01]  /*8780*/  FMUL R17, R70.reuse, R17 ;  /* 0x0000001146117220 */ /* 0x040fe20000400000 */
[C---:B------:R-:W-:Y:S01]  /*8790*/  FMUL R0, R70.reuse, R20 ;  /* 0x0000001446007220 */ /* 0x040fe20000400000 */
[C---:B------:R-:W-:Y:S01]  /*87a0*/  FMUL R2, R70.reuse, R21 ;  /* 0x0000001546027220 */ /* 0x040fe20000400000 */
[C---:B------:R-:W-:Y:S01]  /*87b0*/  FMUL R21, R70.reuse, R28 ;  /* 0x0000001c46157220 */ /* 0x040fe20000400000 */
[----:B------:R-:W-:Y:S02]  /*87c0*/  HADD2.F32 R122, -RZ, R123.H0_H0 ;  /* 0x2000007bff7a7230 */ /* 0x000fe40000004100 */
[C---:B------:R-:W-:Y:S01]  /*87d0*/  FMUL R6, R70.reuse, R6 ;  /* 0x0000000646067220 */ /* 0x040fe20000400000 */
[----:B------:R-:W-:Y:S02]  /*87e0*/  HADD2.F32 R72, -RZ, R136.H1_H1 ;  /* 0x30000088ff487230 */ /* 0x000fe40000004100 */
[C---:B------:R-:W-:Y:S01]  /*87f0*/  FMUL R7, R70.reuse, R7 ;  /* 0x0000000746077220 */ /* 0x040fe20000400000 */
[----:B------:R-:W-:Y:S02]  /*8800*/  HADD2.F32 R75, -RZ, R137.H0_H0 ;  /* 0x20000089ff4b7230 */ /* 0x000fe40000004100 */
[C---:B------:R-:W-:Y:S01]  /*8810*/  FFMA R6, R73.reuse, R3, R6 ;  /* 0x0000000349067223 */ /* 0x040fe20000000006 */
[----:B------:R-:W-:Y:S02]  /*8820*/  HADD2.F32 R123, -RZ, R123.H1_H1 ;  /* 0x3000007bff7b7230 */ /* 0x000fe40000004100 */
[C---:B------:R-:W-:Y:S01]  /*8830*/  FFMA R7, R73.reuse, R72, R7 ;  /* 0x0000004849077223 */ /* 0x040fe20000000007 */
[C---:B------:R-:W-:Y:S01]  /*8840*/  FFMA R8, R73.reuse, R74, R8 ;  /* 0x0000004a49087223 */ /* 0x040fe20000000008 */
[----:B------:R-:W-:Y:S01]  /*8850*/  FFMA R9, R73, R76, R9 ;  /* 0x0000004c49097223 */ /* 0x000fe20000000009 */
[--C-:B------:R-:W-:Y:S02]  /*8860*/  HADD2.F32 R126, -RZ, R127.reuse.H0_H0 ;  /* 0x2000007fff7e7230 */ /* 0x100fe40000004100 */
[C---:B------:R-:W-:Y:S01]  /*8870*/  FMUL R10, R70.reuse, R10 ;  /* 0x0000000a460a7220 */ /* 0x040fe20000400000 */
[----:B------:R-:W-:Y:S01]  /*8880*/  F2FP.SATFINITE.E4M3.F32.PACK_AB_MERGE_C R76, R7, R6, RZ ;  /* 0x00000006074c723e */ /* 0x000fe200048070ff */
[C---:B------:R-:W-:Y:S01]  /*8890*/  FMUL R7, R70.reuse, R24 ;  /* 0x0000001846077220 */ /* 0x040fe20000400000 */
[----:B------:R-:W-:Y:S02]  /*88a0*/  HADD2.F32 R127, -RZ, R127.H1_H1 ;  /* 0x3000007fff7f7230 */ /* 0x000fe40000004100 */
[C---:B------:R-:W-:Y:S01]  /*88b0*/  FFMA R10, R73.reuse, R75, R10 ;  /* 0x0000004b490a7223 */ /* 0x040fe2000000000a */
[----:B------:R-:W-:Y:S02]  /*88c0*/  HADD2.F32 R72, -RZ, R130.H0_H0 ;  /* 0x20000082ff487230 */ /* 0x000fe40000004100 */
[C---:B------:R-:W-:Y:S01]  /*88d0*/  FMUL R11, R70.reuse, R11 ;  /* 0x0000000b460b7220 */ /* 0x040fe20000400000 */
[--C-:B------:R-:W-:Y:S02]  /*88e0*/  HADD2.F32 R79, -RZ, R138.reuse.H0_H0 ;  /* 0x2000008aff4f7230 */ /* 0x100fe40000004100 */
[C---:B------:R-:W-:Y:S01]  /*88f0*/  FMUL R14, R70.reuse, R14 ;  /* 0x0000000e460e7220 */ /* 0x040fe20000400000 */
[----:B------:R-:W-:Y:S02]  /*8900*/  HADD2.F32 R82, -RZ, R138.H1_H1 ;  /* 0x3000008aff527230 */ /* 0x000fe40000004100 */
[C---:B------:R-:W-:Y:S01]  /*8910*/  FFMA R11, R73.reuse, R78, R11 ;  /* 0x0000004e490b7223 */ /* 0x040fe2000000000b */
[C---:B------:R-:W-:Y:S01]  /*8920*/  FFMA R12, R73.reuse, R77, R12 ;  /* 0x0000004d490c7223 */ /* 0x040fe2000000000c */
[C---:B------:R-:W-:Y:S01]  /*8930*/  FFMA R13, R73.reuse, R80, R13 ;  /* 0x00000050490d7223 */ /* 0x040fe2000000000d */
[----:B------:R-:W-:Y:S01]  /*8940*/  FFMA R14, R73, R79, R14 ;  /* 0x0000004f490e7223 */ /* 0x000fe2000000000e */
[----:B------:R-:W-:Y:S01]  /*8950*/  HADD2.F32 R75, -RZ, R130.H1_H1 ;  /* 0x30000082ff4b7230 */ /* 0x000fe20000004100 */
[----:B------:R-:W-:Y:S01]  /*8960*/  F2FP.SATFINITE.E4M3.F32.PACK_AB_MERGE_C R78, R11, R10, RZ ;  /* 0x0000000a0b4e723e */ /* 0x000fe200048070ff */
[C---:B------:R-:W-:Y:S01]  /*8970*/  FMUL R10, R70.reuse, R25 ;  /* 0x00000019460a7220 */ /* 0x040fe20000400000 */
[C---:B------:R-:W-:Y:S01]  /*8980*/  FMUL R25, R70.reuse, R32 ;  /* 0x0000002046197220 */ /* 0x040fe20000400000 */
        /* <DEDUP_REMOVED lines=8> */
[C---:B------:R-:W-:Y:S01]  /*8a10*/  FMUL R19, R70.reuse, R19 ;  /* 0x0000001346137220 */ /* 0x040fe20000400000 */
[--C-:B------:R-:W-:Y:S01]  /*8a20*/  HADD2.F32 R88, -RZ, R140.reuse.H0_H0 ;  /* 0x2000008cff587230 */ /* 0x100fe20000004100 */
[----:B------:R-:W-:Y:S01]  /*8a30*/  F2FP.SATFINITE.E4M3.F32.PACK_AB_MERGE_C R14, R15, R14, RZ ;  /* 0x0000000e0f0e723e */ /* 0x000fe200048070ff */
[----:B------:R-:W-:Y:S02]  /*8a40*/  HADD2.F32 R89, -RZ, R140.H1_H1 ;  /* 0x3000008cff597230 */ /* 0x000fe40000004100 */
[C---:B------:R-:W-:Y:S01]  /*8a50*/  FFMA R19, R73.reuse, R86, R19 ;  /* 0x0000005649137223 */ /* 0x040fe20000000013 */
[C---:B------:R-:W-:Y:S01]  /*8a60*/  FFMA R0, R73.reuse, R85, R0 ;  /* 0x0000005549007223 */ /* 0x040fe20000000000 */
[----:B------:R-:W-:Y:S01]  /*8a70*/  FFMA R2, R73, R87, R2 ;  /* 0x0000005749027223 */ /* 0x000fe20000000002 */
[C---:B------:R-:W-:Y:S01]  /*8a80*/  FMUL R3, R70.reuse, R22 ;  /* 0x0000001646037220 */ /* 0x040fe20000400000 */
[C---:B------:R-:W-:Y:S01]  /*8a90*/  FMUL R22, R70.reuse, R29 ;  /* 0x0000001d46167220 */ /* 0x040fe20000400000 */
[----:B------:R-:W-:Y:S01]  /*8aa0*/  F2FP.SATFINITE.E4M3.F32.PACK_AB_MERGE_C R18, R19, R18, RZ ;  /* 0x000000121312723e */ /* 0x000fe200048070ff */
[C---:B------:R-:W-:Y:S01]  /*8ab0*/  FMUL R29, R70.reuse, R36 ;  /* 0x00000024461d7220 */ /* 0x040fe20000400000 */
[C---:B------:R-:W-:Y:S01]  /*8ac0*/  FFMA R3, R73.reuse, R88, R3 ;  /* 0x0000005849037223 */ /* 0x040fe20000000003 */
[C---:B------:R-:W-:Y:S01]  /*8ad0*/  FMUL R6, R70.reuse, R23 ;  /* 0x0000001746067220 */ /* 0x040fe20000400000 */
[--C-:B------:R-:W-:Y:S02]  /*8ae0*/  HADD2.F32 R92, -RZ, R141.reuse.H0_H0 ;  /* 0x2000008dff5c7230 */ /* 0x100fe40000004100 */
[C---:B------:R-:W-:Y:S01]  /*8af0*/  FMUL R11, R70.reuse, R26 ;  /* 0x0000001a460b7220 */ /* 0x040fe20000400000 */
[----:B------:R-:W-:Y:S02]  /*8b00*/  HADD2.F32 R93, -RZ, R141.H1_H1 ;  /* 0x3000008dff5d7230 */ /* 0x000fe40000004100 */
[C---:B------:R-:W-:Y:S01]  /*8b10*/  FFMA R6, R73.reuse, R89, R6 ;  /* 0x0000005949067223 */ /* 0x040fe20000000006 */
[C---:B------:R-:W-:Y:S01]  /*8b20*/  FFMA R7, R73.reuse, R90, R7 ;  /* 0x0000005a49077223 */ /* 0x040fe20000000007 */
[C---:B------:R-:W-:Y:S01]  /*8b30*/  FFMA R10, R73.reuse, R91, R10 ;  /* 0x0000005b490a7223 */ /* 0x040fe2000000000a */
[C---:B------:R-:W-:Y:S01]  /*8b40*/  FFMA R11, R73.reuse, R92, R11 ;  /* 0x0000005c490b7223 */ /* 0x040fe2000000000b */
[----:B------:R-:W-:Y:S01]  /*8b50*/  FMUL R26, R70, R33 ;  /* 0x00000021461a7220 */ /* 0x000fe20000400000 */
[----:B------:R-:W-:Y:S01]  /*8b60*/  F2FP.SATFINITE.E4M3.F32.PACK_AB_MERGE_C R3, R6, R3, RZ ;  /* 0x000000030603723e */ /* 0x000fe200048070ff */
        /* <DEDUP_REMOVED lines=9> */
[C---:B------:R-:W-:Y:S01]  /*8c00*/  FMUL R30, R70.reuse, R37 ;  /* 0x00000025461e7220 */ /* 0x040fe20000400000 */
[C---:B------:R-:W-:Y:S01]  /*8c10*/  FMUL R37, R70.reuse, R44 ;  /* 0x0000002c46257220 */ /* 0x040fe20000400000 */
[C---:B------:R-:W-:Y:S01]  /*8c20*/  FMUL R24, R70.reuse, R31 ;  /* 0x0000001f46187220 */ /* 0x040fe20000400000 */
[--C-:B------:R-:W-:Y:S02]  /*8c30*/  HADD2.F32 R100, -RZ, R143.reuse.H0_H0 ;  /* 0x2000008fff647230 */ /* 0x100fe40000004100 */
[----:B------:R-:W-:Y:S01]  /*8c40*/  FMUL R27, R70, R34 ;  /* 0x00000022461b7220 */ /* 0x000fe20000400000 */
[----:B------:R-:W-:Y:S02]  /*8c50*/  HADD2.F32 R101, -RZ, R143.H1_H1 ;  /* 0x3000008fff657230 */ /* 0x000fe40000004100 */
[C---:B------:R-:W-:Y:S01]  /*8c60*/  FFMA R24, R73.reuse, R97, R24 ;  /* 0x0000006149187223 */ /* 0x040fe20000000018 */
[C---:B------:R-:W-:Y:S01]  /*8c70*/  FFMA R25, R73.reuse, R98, R25 ;  /* 0x0000006249197223 */ /* 0x040fe20000000019 */
[C---:B------:R-:W-:Y:S01]  /*8c80*/  FFMA R26, R73.reuse, R99, R26 ;  /* 0x00000063491a7223 */ /* 0x040fe2000000001a */
[----:B------:R-:W-:Y:S01]  /*8c90*/  F2FP.F16.E4M3.UNPACK_B R148, R148.H1 ;  /* 0x00000094ff94723e */ /* 0x000fe200030006ff */
[C---:B------:R-:W-:Y:S01]  /*8ca0*/  FFMA R27, R73.reuse, R100, R27 ;  /* 0x00000064491b7223 */ /* 0x040fe2000000001b */
[----:B------:R-:W-:Y:S01]  /*8cb0*/  F2FP.SATFINITE.E4M3.F32.PACK_AB_MERGE_C R6, R24, R23, RZ ;  /* 0x000000171806723e */ /* 0x000fe200048070ff */
[C---:B------:R-:W-:Y:S01]  /*8cc0*/  FMUL R34, R70.reuse, R41 ;  /* 0x0000002946227220 */ /* 0x040fe20000400000 */
[C---:B------:R-:W-:Y:S01]  /*8cd0*/  FMUL R41, R70.reuse, R48 ;  /* 0x0000003046297220 */ /* 0x040fe20000400000 */
[----:B------:R-:W-:Y:S01]  /*8ce0*/  FMUL R28, R70, R35 ;  /* 0x00000023461c7220 */ /* 0x000fe20000400000 */
[----:B------:R-:W-:Y:S01]  /*8cf0*/  F2FP.F16.E4M3.UNPACK_B R149, R149.H1 ;  /* 0x00000095ff95723e */ /* 0x000fe200030006ff */
[--C-:B------:R-:W-:Y:S01]  /*8d00*/  HADD2.F32 R104, -RZ, R144.reuse.H0_H0 ;  /* 0x20000090ff687230 */ /* 0x100fe20000004100 */
[----:B------:R-:W-:Y:S01]  /*8d10*/  F2FP.SATFINITE.E4M3.F32.PACK_AB_MERGE_C R6, R22, R21, R6 ;  /* 0x000000151606723e */ /* 0x000fe20004807006 */
[C---:B------:R-:W-:Y:S01]  /*8d20*/  FFMA R28, R73.reuse, R101, R28 ;  /* 0x00000065491c7223 */ /* 0x040fe2000000001c */
[C---:B------:R-:W-:Y:S01]  /*8d30*/  FFMA R29, R73.reuse, R102, R29 ;  /* 0x00000066491d7223 */ /* 0x040fe2000000001d */
[C---:B------:R-:W-:Y:S01]  /*8d40*/  FFMA R30, R73.reuse, R103, R30 ;  /* 0x00000067491e7223 */ /* 0x040fe2000000001e */
[----:B------:R-:W-:Y:S02]  /*8d50*/  HADD2.F32 R105, -RZ, R144.H1_H1 ;  /* 0x30000090ff697230 */ /* 0x000fe40000004100 */
[C---:B------:R-:W-:Y:S01]  /*8d60*/  FMUL R31, R70.reuse, R38 ;  /* 0x00000026461f7220 */ /* 0x040fe20000400000 */
[----:B------:R-:W-:Y:S01]  /*8d70*/  F2FP.F16.E4M3.UNPACK_B R150, R150.H1 ;  /* 0x00000096ff96723e */ /* 0x000fe200030006ff */
[C---:B------:R-:W-:Y:S01]  /*8d80*/  FMUL R38, R70.reuse, R45 ;  /* 0x0000002d46267220 */ /* 0x040fe20000400000 */
[C---:B------:R-:W-:Y:S01]  /*8d90*/  FMUL R45, R70.reuse, R52 ;  /* 0x00000034462d7220 */ /* 0x040fe20000400000 */
[----:B------:R-:W-:Y:S01]  /*8da0*/  F2FP.F16.E4M3.UNPACK_B R151, R151.H1 ;  /* 0x00000097ff97723e */ /* 0x000fe200030006ff */
[----:B------:R-:W-:Y:S01]  /*8db0*/  FFMA R31, R73, R104, R31 ;  /* 0x00000068491f7223 */ /* 0x000fe2000000001f */
[----:B------:R-:W-:Y:S01]  /*8dc0*/  FMUL R52, R70, R59 ;  /* 0x0000003b46347220 */ /* 0x000fe20000400000 */
[----:B------:R-:W-:Y:S01]  /*8dd0*/  IADD3 R68, PT, PT, R68, 0x1, RZ ;  /* 0x0000000144447810 */ /* 0x000fe20007ffe0ff */
[C---:B------:R-:W-:Y:S01]  /*8de0*/  FMUL R59, R70.reuse, R66 ;  /* 0x00000042463b7220 */ /* 0x040fe20000400000 */
[----:B------:R-:W-:Y:S01]  /*8df0*/  F2FP.SATFINITE.E4M3.F32.PACK_AB_MERGE_C R66, R13, R12, R14 ;  /* 0x0000000c0d42723e */ /* 0x000fe2000480700e */
[C---:B------:R-:W-:Y:S01]  /*8e00*/  FMUL R32, R70.reuse, R39 ;  /* 0x0000002746207220 */ /* 0x040fe20000400000 */
[--C-:B------:R-:W-:Y:S02]  /*8e10*/  HADD2.F32 R108, -RZ, R145.reuse.H0_H0 ;  /* 0x20000091ff6c7230 */ /* 0x100fe40000004100 */
[C---:B------:R-:W-:Y:S01]  /*8e20*/  FMUL R35, R70.reuse, R42 ;  /* 0x0000002a46237220 */ /* 0x040fe20000400000 */
[----:B------:R-:W-:Y:S02]  /*8e30*/  HADD2.F32 R109, -RZ, R145.H1_H1 ;  /* 0x30000091ff6d7230 */ /* 0x000fe40000004100 */
[C---:B------:R-:W-:Y:S01]  /*8e40*/  FFMA R32, R73.reuse, R105, R32 ;  /* 0x0000006949207223 */ /* 0x040fe20000000020 */
[----:B------:R-:W-:Y:S01]  /*8e50*/  FMUL R36, R70, R43 ;  /* 0x0000002b46247220 */ /* 0x000fe20000400000 */
[C---:B------:R-:W-:Y:S01]  /*8e60*/  FFMA R33, R73.reuse, R106, R33 ;  /* 0x0000006a49217223 */ /* 0x040fe20000000021 */
[C---:B------:R-:W-:Y:S01]  /*8e70*/  FFMA R34, R73.reuse, R107, R34 ;  /* 0x0000006b49227223 */ /* 0x040fe20000000022 */
[--C-:B------:R-:W-:Y:S01]  /*8e80*/  HADD2.F32 R112, -RZ, R146.reuse.H0_H0 ;  /* 0x20000092ff707230 */ /* 0x100fe20000004100 */
[----:B------:R-:W-:Y:S01]  /*8e90*/  F2FP.SATFINITE.E4M3.F32.PACK_AB_MERGE_C R32, R32, R31, RZ ;  /* 0x0000001f2020723e */ /* 0x000fe200048070ff */
[C---:B------:R-:W-:Y:S01]  /*8ea0*/  FFMA R35, R73.reuse, R108, R35 ;  /* 0x0000006c49237223 */ /* 0x040fe20000000023 */
[----:B------:R-:W-:Y:S02]  /*8eb0*/  HADD2.F32 R113, -RZ, R146.H1_H1 ;  /* 0x30000092ff717230 */ /* 0x000fe40000004100 */
[----:B------:R-:W-:Y:S01]  /*8ec0*/  FMUL R39, R70, R46 ;  /* 0x0000002e46277220 */ /* 0x000fe20000400000 */
[----:B------:R-:W-:Y:S01]  /*8ed0*/  F2FP.SATFINITE.E4M3.F32.PACK_AB_MERGE_C R32, R30, R29, R32 ;  /* 0x0000001d1e20723e */ /* 0x000fe20004807020 */
[C---:B------:R-:W-:Y:S01]  /*8ee0*/  FFMA R36, R73.reuse, R109, R36 ;  /* 0x0000006d49247223 */ /* 0x040fe20000000024 */
[C---:B------:R-:W-:Y:S01]  /*8ef0*/  FMUL R40, R70.reuse, R47 ;  /* 0x0000002f46287220 */ /* 0x040fe20000400000 */
[C---:B------:R-:W-:Y:S01]  /*8f00*/  FFMA R37, R73.reuse, R110, R37 ;  /* 0x0000006e49257223 */ /* 0x040fe20000000025 */
[C---:B------:R-:W-:Y:S01]  /*8f10*/  FFMA R38, R73.reuse, R111, R38 ;  /* 0x0000006f49267223 */ /* 0x040fe20000000026 */
[C---:B------:R-:W-:Y:S01]  /*8f20*/  FMUL R42, R70.reuse, R49 ;  /* 0x00000031462a7220 */ /* 0x040fe20000400000 */
[--C-:B------:R-:W-:Y:S02]  /*8f30*/  HADD2.F32 R116, -RZ, R147.reuse.H0_H0 ;  /* 0x20000093ff747230 */ /* 0x100fe40000004100 */
[C---:B------:R-:W-:Y:S01]  /*8f40*/  FFMA R39, R73.reuse, R112, R39 ;  /* 0x0000007049277223 */ /* 0x040fe20000000027 */
[----:B------:R-:W-:Y:S02]  /*8f50*/  HADD2.F32 R117, -RZ, R147.H1_H1 ;  /* 0x30000093ff757230 */ /* 0x000fe40000004100 */
[C---:B------:R-:W-:Y:S01]  /*8f60*/  FMUL R43, R70.reuse, R50 ;  /* 0x00000032462b7220 */ /* 0x040fe20000400000 */
[C---:B------:R-:W-:Y:S01]  /*8f70*/  FFMA R40, R73.reuse, R113, R40 ;  /* 0x0000007149287223 */ /* 0x040fe20000000028 */
[C---:B------:R-:W-:Y:S01]  /*8f80*/  FMUL R44, R70.reuse, R51 ;  /* 0x00000033462c7220 */ /* 0x040fe20000400000 */
[C---:B------:R-:W-:Y:S01]  /*8f90*/  FFMA R41, R73.reuse, R114, R41 ;  /* 0x0000007249297223 */ /* 0x040fe20000000029 */
[C---:B------:R-:W-:Y:S01]  /*8fa0*/  FMUL R50, R70.reuse, R57 ;  /* 0x0000003946327220 */ /* 0x040fe20000400000 */
[C---:B------:R-:W-:Y:S01]  /*8fb0*/  FMUL R57, R70.reuse, R64 ;  /* 0x0000004046397220 */ /* 0x040fe20000400000 */
[----:B------:R-:W-:Y:S01]  /*8fc0*/  FFMA R42, R73, R115, R42 ;  /* 0x00000073492a7223 */ /* 0x000fe2000000002a */
[C---:B------:R-:W-:Y:S01]  /*8fd0*/  FMUL R46, R70.reuse, R53 ;  /* 0x00000035462e7220 */ /* 0x040fe20000400000 */
[--C-:B------:R-:W-:Y:S01]  /*8fe0*/  HADD2.F32 R120, -RZ, R148.reuse.H0_H0 ;  /* 0x20000094ff787230 */ /* 0x100fe20000004100 */
[----:B------:R-:W-:Y:S01]  /*8ff0*/  F2FP.SATFINITE.E4M3.F32.PACK_AB_MERGE_C R64, R5, R4, R76 ;  /* 0x000000040540723e */ /* 0x000fe2000480704c */
[C---:B------:R-:W-:Y:S01]  /*9000*/  FMUL R51, R70.reuse, R58 ;  /* 0x0000003a46337220 */ /* 0x040fe20000400000 */
[C---:B------:R-:W-:Y:S01]  /*9010*/  FMUL R53, R70.reuse, R60 ;  /* 0x0000003c46357220 */ /* 0x040fe20000400000 */
[C---:B------:R-:W-:Y:S01]  /*9020*/  FFMA R43, R73.reuse, R116, R43 ;  /* 0x00000074492b7223 */ /* 0x040fe2000000002b */
[----:B------:R-:W-:Y:S02]  /*9030*/  HADD2.F32 R121, -RZ, R148.H1_H1 ;  /* 0x30000094ff797230 */ /* 0x000fe40000004100 */
[C---:B------:R-:W-:Y:S01]  /*9040*/  FMUL R47, R70.reuse, R54 ;  /* 0x00000036462f7220 */ /* 0x040fe20000400000 */
[C---:B------:R-:W-:Y:S01]  /*9050*/  FMUL R58, R70.reuse, R65 ;  /* 0x00000041463a7220 */ /* 0x040fe20000400000 */
[----:B------:R-:W-:Y:S01]  /*9060*/  FMUL R60, R70, R67 ;  /* 0x00000043463c7220 */ /* 0x000fe20000400000 */
[----:B------:R-:W-:Y:S01]  /*9070*/  F2FP.SATFINITE.E4M3.F32.PACK_AB_MERGE_C R5, R20, R11, RZ ;  /* 0x0000000b1405723e */ /* 0x000fe200048070ff */
[----:B------:R-:W-:Y:S01]  /*9080*/  FFMA R44, R73, R117, R44 ;  /* 0x00000075492c7223 */ /* 0x000fe2000000002c */
[C---:B------:R-:W-:Y:S01]  /*9090*/  FMUL R48, R70.reuse, R55 ;  /* 0x0000003746307220 */ /* 0x040fe20000400000 */
[----:B------:R-:W-:Y:S01]  /*90a0*/  F2FP.SATFINITE.E4M3.F32.PACK_AB_MERGE_C R65, R9, R8, R78 ;  /* 0x000000080941723e */ /* 0x000fe2000480704e */
[----:B------:R-:W-:Y:S01]  /*90b0*/  FFMA R45, R73, R118, R45 ;  /* 0x00000076492d7223 */ /* 0x000fe2000000002d */
[----:B------:R-:W-:Y:S01]  /*90c0*/  F2FP.SATFINITE.E4M3.F32.PACK_AB_MERGE_C R67, R17, R16, R18 ;  /* 0x000000101143723e */ /* 0x000fe20004807012 */
[----:B------:R-:W-:Y:S01]  /*90d0*/  FMUL R49, R70, R56 ;  /* 0x0000003846317220 */ /* 0x000fe20000400000 */
[C---:B------:R-:W-:Y:S01]  /*90e0*/  FFMA R46, R73.reuse, R119, R46 ;  /* 0x00000077492e7223 */ /* 0x040fe2000000002e */
[--C-:B------:R-:W-:Y:S02]  /*90f0*/  HADD2.F32 R124, -RZ, R149.reuse.H0_H0 ;  /* 0x20000095ff7c7230 */ /* 0x100fe40000004100 */
[C---:B------:R-:W-:Y:S01]  /*9100*/  FFMA R47, R73.reuse, R120, R47 ;  /* 0x00000078492f7223 */ /* 0x040fe2000000002f */
[----:B------:R1:W-:Y:S01]  /*9110*/  STS.128 [R165+UR48+0x6200], R64 ;  /* 0x00620040a5007988 */ /* 0x0003e20008000c30 */
[----:B------:R-:W-:Y:S01]  /*9120*/  HADD2.F32 R125, -RZ, R149.H1_H1 ;  /* 0x30000095ff7d7230 */ /* 0x000fe20000004100 */
[----:B------:R-:W-:Y:S01]  /*9130*/  F2FP.SATFINITE.E4M3.F32.PACK_AB_MERGE_C R5, R10, R7, R5 ;  /* 0x000000070a05723e */ /* 0x000fe20004807005 */
[C---:B------:R-:W-:Y:S01]  /*9140*/  FFMA R48, R73.reuse, R121, R48 ;  /* 0x0000007949307223 */ /* 0x040fe20000000030 */
[----:B------:R-:W-:Y:S01]  /*9150*/  F2FP.SATFINITE.E4M3.F32.PACK_AB_MERGE_C R7, R28, R27, RZ ;  /* 0x0000001b1c07723e */ /* 0x000fe200048070ff */
        /* <DEDUP_REMOVED lines=8> */
[----:B------:R-:W-:Y:S01]  /*91e0*/  FMUL R56, R70, R63 ;  /* 0x0000003f46387220 */ /* 0x000fe20000400000 */
[----:B------:R-:W-:Y:S01]  /*91f0*/  F2FP.SATFINITE.E4M3.F32.PACK_AB_MERGE_C R4, R2, R0, R3 ;  /* 0x000000000204723e */ /* 0x000fe20004807003 */
[C---:B------:R-:W-:Y:S01]  /*9200*/  FFMA R53, R73.reuse, R126, R53 ;  /* 0x0000007e49357223 */ /* 0x040fe20000000035 */
[----:B------:R-:W-:Y:S01]  /*9210*/  F2FP.SATFINITE.E4M3.F32.PACK_AB_MERGE_C R7, R26, R25, R7 ;  /* 0x000000191a07723e */ /* 0x000fe20004807007 */
[C---:B------:R-:W-:Y:S01]  /*9220*/  FFMA R54, R73.reuse, R127, R54 ;  /* 0x0000007f49367223 */ /* 0x040fe20000000036 */
[--C-:B------:R-:W-:Y:S02]  /*9230*/  HADD2.F32 R74, -RZ, R151.reuse.H0_H0 ;  /* 0x20000097ff4a7230 */ /* 0x100fe40000004100 */
[C---:B------:R-:W-:Y:S01]  /*9240*/  FFMA R55, R73.reuse, R128, R55 ;  /* 0x0000008049377223 */ /* 0x040fe20000000037 */
[----:B------:R-:W-:Y:S01]  /*9250*/  HADD2.F32 R131, -RZ, R151.H1_H1 ;  /* 0x30000097ff837230 */ /* 0x000fe20000004100 */
[----:B------:R1:W-:Y:S01]  /*9260*/  STS.128 [R178+0x6010], R4 ;  /* 0x00601004b2007388 */ /* 0x0003e20000000c00 */
[----:B------:R-:W-:Y:S01]  /*9270*/  F2FP.SATFINITE.E4M3.F32.PACK_AB_MERGE_C R35, R36, R35, RZ ;  /* 0x000000232423723e */ /* 0x000fe200048070ff */
[C---:B------:R-:W-:Y:S01]  /*9280*/  FFMA R56, R73.reuse, R129, R56 ;  /* 0x0000008149387223 */ /* 0x040fe20000000038 */
[----:B------:R-:W-:Y:S01]  /*9290*/  F2FP.SATFINITE.E4M3.F32.PACK_AB_MERGE_C R39, R40, R39, RZ ;  /* 0x000000272827723e */ /* 0x000fe200048070ff */
[C---:B------:R-:W-:Y:S01]  /*92a0*/  FFMA R57, R73.reuse, R72, R57 ;  /* 0x0000004849397223 */ /* 0x040fe20000000039 */
[----:B------:R-:W-:Y:S01]  /*92b0*/  F2FP.SATFINITE.E4M3.F32.PACK_AB_MERGE_C R43, R44, R43, RZ ;  /* 0x0000002b2c2b723e */ /* 0x000fe200048070ff */
[C---:B------:R-:W-:Y:S01]  /*92c0*/  FFMA R58, R73.reuse, R75, R58 ;  /* 0x0000004b493a7223 */ /* 0x040fe2000000003a */
[C---:B------:R-:W-:Y:S01]  /*92d0*/  FFMA R59, R73.reuse, R74, R59 ;  /* 0x0000004a493b7223 */ /* 0x040fe2000000003b */
[----:B------:R-:W-:Y:S01]  /*92e0*/  F2FP.SATFINITE.E4M3.F32.PACK_AB_MERGE_C R33, R34, R33, R35 ;  /* 0x000000212221723e */ /* 0x000fe20004807023 */
        /* <DEDUP_REMOVED lines=11> */
[----:B------:R-:W-:Y:S05]  /*93a0*/  F2FP.SATFINITE.E4M3.F32.PACK_AB_MERGE_C R51, R58, R57, R59 ;  /* 0x000000393a33723e */ /* 0x000fea000480703b */
        /* <DEDUP_REMOVED lines=10> */
[----:B------:R-:W-:Y:S02]  /*9450*/  UIADD3 UR40, UPT, UPT, UR48, 0x6200, URZ ;  /* 0x0000620030287890 */ /* 0x000fe4000fffe0ff */
[----:B------:R-:W-:Y:S02]  /*9460*/  UIADD3 UR41, UPT, UPT, UR49, 0x40, URZ ;  /* 0x0000004031297890 */ /* 0x000fe4000fffe0ff */
[----:B--2---:R-:W-:Y:S04]  /*9470*/  UIADD3 UR4, UP0, UPT, UR6, 0x680, URZ ;  /* 0x0000068006047890 */ /* 0x004fe8000ff1e0ff */
[----:B------:R-:W-:Y:S09]  /*9480*/  UIADD3.X UR5, UPT, UPT, URZ, UR7, URZ, UP0, !UPT ;  /* 0x00000007ff057290 */ /* 0x000ff200087fe4ff */
[----:B------:R2:W-:Y:S01]  /*9490*/  UTMASTG.4D [UR40], [UR4] ;  /* 0x00000028040073b5 */ /* 0x0005e20008018000 */
[----:B------:R0:W-:Y:S01]  /*94a0*/  UTMACMDFLUSH ;  /* 0x00000000000079b7 */ /* 0x0001e20000000000 */
[----:B--2---:R-:W-:Y:S04]  /*94b0*/  DEPBAR.LE SB0, 0x1 ;  /* 0x000080400000791a */ /* 0x004fe80000000000 */
.L_x_105:
[----:B------:R-:W-:Y:S05]  /*94c0*/  BSYNC.RECONVERGENT B0 ;  /* 0x0000000000007941 */ /* 0x000fea0003800200 */
.L_x_104:
[----:B------:R-:W-:Y:S01]  /*94d0*/  R2UR UR5, R135 ;  /* 0x00000000870572ca */ /* 0x000fe200000e0000 */
[----:B------:R-:W-:Y:S01]  /*94e0*/  BAR.SYNC.DEFER_BLOCKING 0x1, 0x80 ;  /* 0x0042000000007b1d */ /* 0x000fe20000010000 */
[----:B------:R-:W-:Y:S01]  /*94f0*/  R2UR UR4, R160 ;  /* 0x00000000a00472ca */ /* 0x000fe200000e0000 */
[----:B------:R-:W-:Y:S01]  /*9500*/  UISETP.NE.AND UP0, UPT, UR52, URZ, UPT ;  /* 0x000000ff3400728c */ /* 0x000fe2000bf05270 */
[C---:B------:R-:W-:Y:S02]  /*9510*/  ISETP.NE.AND P0, PT, R68.reuse, 0x2, PT ;  /* 0x000000024400780c */ /* 0x040fe40003f05270 */
[----:B------:R-:W-:Y:S02]  /*9520*/  LOP3.LUT R163, R163, 0x1, RZ, 0x3c, !PT ;  /* 0x00000001a3a37812 */ /* 0x000fe400078e3cff */
[----:B------:R-:W-:Y:S02]  /*9530*/  SEL R3, RZ, 0x1, P0 ;  /* 0x00000001ff037807 */ /* 0x000fe40000000000 */
[----:B------:R-:W-:Y:S02]  /*9540*/  SEL R68, R68, RZ, P0 ;  /* 0x000000ff44447207 */ /* 0x000fe40000000000 */
[----:B------:R-:W-:Y:S01]  /*9550*/  LOP3.LUT R164, R164, R3, RZ, 0x3c, !PT ;  /* 0x00000003a4a47212 */ /* 0x000fe200078e3cff */
[----:B------:R-:W-:Y:S02]  /*9560*/  UIADD3 UR26, UPT, UPT, UR36, UR5, URZ ;  /* 0x00000005241a7290 */ /* 0x000fe4000fffe0ff */
[----:B------:R-:W-:Y:S01]  /*9570*/  UIADD3 UR30, UPT, UPT, UR37, UR4, URZ ;  /* 0x00000004251e7290 */ /* 0x000fe2000fffe0ff */
[----:B------:R-:W-:Y:S01]  /*9580*/  UMOV UR50, UR61 ;  /* 0x0000003d00327c82 */ /* 0x000fe20008000000 */
[----:B------:R-:W-:Y:S10]  /*9590*/  BRA.U UP0, `(.L_x_106) ;  /* 0xffffffc100707547 */ /* 0x000ff4000b83ffff */
[----:B------:R-:W-:Y:S05]  /*95a0*/  EXIT ;  /* 0x000000000000794d */ /* 0x000fea0003800000 */
.L_x_20:
[----:B------:R-:W-:Y:S07]  /*95b0*/  MOV R0, UR33 ;  /* 0x0000002100007c02 */ /* 0x000fee0008000f00 */
.L_x_107:
[----:B-1----:R1:W3:Y:S02]  /*95c0*/  SYNCS.PHASECHK.TRANS64.TRYWAIT P0, [R0+URZ+0x60], R5 ;  /* 0x00006005000075a7 */ /* 0x0022e400080011ff */
[----:B---3--:R-:W-:Y:S05]  /*95d0*/  @!P0 NANOSLEEP.SYNCS 0x989680 ;  /* 0x009896800000895d */ /* 0x008fea0003900000 */
[----:B------:R-:W3:Y:S02]  /*95e0*/  @!P0 SYNCS.PHASECHK.TRANS64 P0, [R0+URZ+0x60], R5 ;  /* 0x00006005000085a7 */ /* 0x000ee400080010ff */
[----:B---3--:R-:W-:Y:S05]  /*95f0*/  @!P0 BRA `(.L_x_107) ;  /* 0xfffffffc00f08947 */ /* 0x008fea000383ffff */
[----:B------:R-:W-:Y:S05]  /*9600*/  BRA `(.L_x_19) ;  /* 0xffffff8400687947 */ /* 0x000fea000383ffff */
.L_x_26:
[----:B------:R-:W-:Y:S07]  /*9610*/  MOV R0, UR25 ;  /* 0x0000001900007c02 */ /* 0x000fee0008000f00 */
.L_x_108:
[----:B-1----:R1:W2:Y:S02]  /*9620*/  SYNCS.PHASECHK.TRANS64.TRYWAIT P0, [R0+URZ+0x60], R5 ;  /* 0x00006005000075a7 */ /* 0x0022a400080011ff */
[----:B--2---:R-:W-:Y:S05]  /*9630*/  @!P0 NANOSLEEP.SYNCS 0x989680 ;  /* 0x009896800000895d */ /* 0x004fea0003900000 */
[----:B------:R-:W2:Y:S02]  /*9640*/  @!P0 SYNCS.PHASECHK.TRANS64 P0, [R0+URZ+0x60], R5 ;  /* 0x00006005000085a7 */ /* 0x000ea400080010ff */
[----:B--2---:R-:W-:Y:S05]  /*9650*/  @!P0 BRA `(.L_x_108) ;  /* 0xfffffffc00f08947 */ /* 0x004fea000383ffff */
[----:B------:R-:W-:Y:S05]  /*9660*/  BRA `(.L_x_25) ;  /* 0xffffff88007c7947 */ /* 0x000fea000383ffff */
.L_x_30:
[----:B------:R-:W-:-:S07]  /*9670*/  MOV R0, UR36 ;  /* 0x0000002400007c02 */ /* 0x000fce0008000f00 */
.L_x_109:
[----:B-1----:R1:W2:Y:S02]  /*9680*/  SYNCS.PHASECHK.TRANS64.TRYWAIT P0, [R0+URZ+0xf0], R3 ;  /* 0x0000f003000075a7 */ /* 0x0022a400080011ff */
[----:B--2---:R-:W-:Y:S05]  /*9690*/  @!P0 NANOSLEEP.SYNCS 0x989680 ;  /* 0x009896800000895d */ /* 0x004fea0003900000 */
[----:B------:R-:W2:Y:S02]  /*96a0*/  @!P0 SYNCS.PHASECHK.TRANS64 P0, [R0+URZ+0xf0], R3 ;  /* 0x0000f003000085a7 */ /* 0x000ea400080010ff */
[----:B--2---:R-:W-:Y:S05]  /*96b0*/  @!P0 BRA `(.L_x_109) ;  /* 0xfffffffc00f08947 */ /* 0x004fea000383ffff */
[----:B------:R-:W-:Y:S05]  /*96c0*/  BRA `(.L_x_110) ;  /* 0xffffff8c00347947 */ /* 0x000fea000383ffff */
.L_x_34:
[----:B------:R-:W-:-:S07]  /*96d0*/  MOV R0, UR4 ;  /* 0x0000000400007c02 */ /* 0x000fce0008000f00 */
.L_x_111:
[----:B-1----:R1:W2:Y:S02]  /*96e0*/  SYNCS.PHASECHK.TRANS64.TRYWAIT P0, [R0+URZ], R3 ;  /* 0x00000003000075a7 */ /* 0x0022a400080011ff */
[----:B--2---:R-:W-:Y:S05]  /*96f0*/  @!P0 NANOSLEEP.SYNCS 0x989680 ;  /* 0x009896800000895d */ /* 0x004fea0003900000 */
[----:B------:R-:W2:Y:S02]  /*9700*/  @!P0 SYNCS.PHASECHK.TRANS64 P0, [R0+URZ], R3 ;  /* 0x00000003000085a7 */ /* 0x000ea400080010ff */
[----:B--2---:R-:W-:Y:S05]  /*9710*/  @!P0 BRA `(.L_x_111) ;  /* 0xfffffffc00f08947 */ /* 0x004fea000383ffff */
[----:B------:R-:W-:Y:S05]  /*9720*/  BRA `(.L_x_112) ;  /* 0xffffff9000c87947 */ /* 0x000fea000383ffff */
.L_x_35:
[----:B------:R-:W-:-:S07]  /*9730*/  MOV R0, UR5 ;  /* 0x0000000500007c02 */ /* 0x000fce0008000f00 */
.L_x_113:
[----:B-1----:R1:W2:Y:S02]  /*9740*/  SYNCS.PHASECHK.TRANS64.TRYWAIT P0, [R0+URZ], R3 ;  /* 0x00000003000075a7 */ /* 0x0022a400080011ff */
[----:B--2---:R-:W-:Y:S05]  /*9750*/  @!P0 NANOSLEEP.SYNCS 0x989680 ;  /* 0x009896800000895d */ /* 0x004fea0003900000 */
[----:B------:R-:W2:Y:S02]  /*9760*/  @!P0 SYNCS.PHASECHK.TRANS64 P0, [R0+URZ], R3 ;  /* 0x00000003000085a7 */ /* 0x000ea400080010ff */
[----:B--2---:R-:W-:Y:S05]  /*9770*/  @!P0 BRA `(.L_x_113) ;  /* 0xfffffffc00f08947 */ /* 0x004fea000383ffff */
[----:B------:R-:W-:Y:S05]  /*9780*/  BRA `(.L_x_114) ;  /* 0xffffff9000d87947 */ /* 0x000fea000383ffff */
.L_x_36:
[----:B------:R-:W-:-:S07]  /*9790*/  MOV R0, UR5 ;  /* 0x0000000500007c02 */ /* 0x000fce0008000f00 */
.L_x_115:
[----:B-1----:R1:W2:Y:S02]  /*97a0*/  SYNCS.PHASECHK.TRANS64.TRYWAIT P0, [R0+URZ], R3 ;  /* 0x00000003000075a7 */ /* 0x0022a400080011ff */
[----:B--2---:R-:W-:Y:S05]  /*97b0*/  @!P0 NANOSLEEP.SYNCS 0x989680 ;  /* 0x009896800000895d */ /* 0x004fea0003900000 */
[----:B------:R-:W2:Y:S02]  /*97c0*/  @!P0 SYNCS.PHASECHK.TRANS64 P0, [R0+URZ], R3 ;  /* 0x00000003000085a7 */ /* 0x000ea400080010ff */
[----:B--2---:R-:W-:Y:S05]  /*97d0*/  @!P0 BRA `(.L_x_115) ;  /* 0xfffffffc00f08947 */ /* 0x004fea000383ffff */
[----:B------:R-:W-:Y:S05]  /*97e0*/  BRA `(.L_x_116) ;  /* 0xffffff9000e87947 */ /* 0x000fea000383ffff */
.L_x_37:
[----:B------:R-:W-:-:S07]  /*97f0*/  MOV R0, UR5 ;  /* 0x0000000500007c02 */ /* 0x000fce0008000f00 */
.L_x_117:
[----:B-1----:R1:W2:Y:S02]  /*9800*/  SYNCS.PHASECHK.TRANS64.TRYWAIT P0, [R0+URZ], R3 ;  /* 0x00000003000075a7 */ /* 0x0022a400080011ff */
[----:B--2---:R-:W-:Y:S05]  /*9810*/  @!P0 NANOSLEEP.SYNCS 0x989680 ;  /* 0x009896800000895d */ /* 0x004fea0003900000 */
[----:B------:R-:W2:Y:S02]  /*9820*/  @!P0 SYNCS.PHASECHK.TRANS64 P0, [R0+URZ], R3 ;  /* 0x00000003000085a7 */ /* 0x000ea400080010ff */
[----:B--2---:R-:W-:Y:S05]  /*9830*/  @!P0 BRA `(.L_x_117) ;  /* 0xfffffffc00f08947 */ /* 0x004fea000383ffff */
[----:B------:R-:W-:Y:S05]  /*9840*/  BRA `(.L_x_118) ;  /* 0xffffff9000f87947 */ /* 0x000fea000383ffff */
.L_x_38:
[----:B------:R-:W-:-:S07]  /*9850*/  MOV R0, UR5 ;  /* 0x0000000500007c02 */ /* 0x000fce0008000f00 */
.L_x_119:
[----:B-1----:R1:W2:Y:S02]  /*9860*/  SYNCS.PHASECHK.TRANS64.TRYWAIT P0, [R0+URZ], R3 ;  /* 0x00000003000075a7 */ /* 0x0022a400080011ff */
[----:B--2---:R-:W-:Y:S05]  /*9870*/  @!P0 NANOSLEEP.SYNCS 0x989680 ;  /* 0x009896800000895d */ /* 0x004fea0003900000 */
[----:B------:R-:W2:Y:S02]  /*9880*/  @!P0 SYNCS.PHASECHK.TRANS64 P0, [R0+URZ], R3 ;  /* 0x00000003000085a7 */ /* 0x000ea400080010ff */
[----:B--2---:R-:W-:Y:S05]  /*9890*/  @!P0 BRA `(.L_x_119) ;  /* 0xfffffffc00f08947 */ /* 0x004fea000383ffff */
[----:B------:R-:W-:Y:S05]  /*98a0*/  BRA `(.L_x_120) ;  /* 0xffffff9400087947 */ /* 0x000fea000383ffff */
.L_x_39:
[----:B------:R-:W-:-:S07]  /*98b0*/  MOV R0, UR5 ;  /* 0x0000000500007c02 */ /* 0x000fce0008000f00 */
.L_x_121:
[----:B-1----:R1:W2:Y:S02]  /*98c0*/  SYNCS.PHASECHK.TRANS64.TRYWAIT P0, [R0+URZ], R3 ;  /* 0x00000003000075a7 */ /* 0x0022a400080011ff */
[----:B--2---:R-:W-:Y:S05]  /*98d0*/  @!P0 NANOSLEEP.SYNCS 0x989680 ;  /* 0x009896800000895d */ /* 0x004fea0003900000 */
[----:B------:R-:W2:Y:S02]  /*98e0*/  @!P0 SYNCS.PHASECHK.TRANS64 P0, [R0+URZ], R3 ;  /* 0x00000003000085a7 */ /* 0x000ea400080010ff */
[----:B--2---:R-:W-:Y:S05]  /*98f0*/  @!P0 BRA `(.L_x_121) ;  /* 0xfffffffc00f08947 */ /* 0x004fea000383ffff */
[----:B------:R-:W-:Y:S05]  /*9900*/  BRA `(.L_x_122) ;  /* 0xffffff9400187947 */ /* 0x000fea000383ffff */
.L_x_40:
[----:B------:R-:W-:-:S07]  /*9910*/  MOV R0, UR5 ;  /* 0x0000000500007c02 */ /* 0x000fce0008000f00 */
.L_x_123:
[----:B-1----:R1:W2:Y:S02]  /*9920*/  SYNCS.PHASECHK.TRANS64.TRYWAIT P0, [R0+URZ], R3 ;  /* 0x00000003000075a7 */ /* 0x0022a400080011ff */
[----:B--2---:R-:W-:Y:S05]  /*9930*/  @!P0 NANOSLEEP.SYNCS 0x989680 ;  /* 0x009896800000895d */ /* 0x004fea0003900000 */
[----:B------:R-:W2:Y:S02]  /*9940*/  @!P0 SYNCS.PHASECHK.TRANS64 P0, [R0+URZ], R3 ;  /* 0x00000003000085a7 */ /* 0x000ea400080010ff */
[----:B--2---:R-:W-:Y:S05]  /*9950*/  @!P0 BRA `(.L_x_123) ;  /* 0xfffffffc00f08947 */ /* 0x004fea000383ffff */
[----:B------:R-:W-:Y:S05]  /*9960*/  BRA `(.L_x_124) ;  /* 0xffffff9400287947 */ /* 0x000fea000383ffff */
.L_x_41:
[----:B------:R-:W-:-:S07]  /*9970*/  MOV R0, UR5 ;  /* 0x0000000500007c02 */ /* 0x000fce0008000f00 */
.L_x_125:
[----:B-1----:R1:W2:Y:S02]  /*9980*/  SYNCS.PHASECHK.TRANS64.TRYWAIT P0, [R0+URZ], R3 ;  /* 0x00000003000075a7 */ /* 0x0022a400080011ff */
[----:B--2---:R-:W-:Y:S05]  /*9990*/  @!P0 NANOSLEEP.SYNCS 0x989680 ;  /* 0x009896800000895d */ /* 0x004fea0003900000 */
[----:B------:R-:W2:Y:S02]  /*99a0*/  @!P0 SYNCS.PHASECHK.TRANS64 P0, [R0+URZ], R3 ;  /* 0x00000003000085a7 */ /* 0x000ea400080010ff */
[----:B--2---:R-:W-:Y:S05]  /*99b0*/  @!P0 BRA `(.L_x_125) ;  /* 0xfffffffc00f08947 */ /* 0x004fea000383ffff */
[----:B------:R-:W-:Y:S05]  /*99c0*/  BRA `(.L_x_126) ;  /* 0xffffff9400387947 */ /* 0x000fea000383ffff */
.L_x_42:
[----:B------:R-:W-:-:S07]  /*99d0*/  MOV R0, UR5 ;  /* 0x0000000500007c02 */ /* 0x000fce0008000f00 */
.L_x_127:
[----:B-1----:R1:W2:Y:S02]  /*99e0*/  SYNCS.PHASECHK.TRANS64.TRYWAIT P0, [R0+URZ], R3 ;  /* 0x00000003000075a7 */ /* 0x0022a400080011ff */
[----:B--2---:R-:W-:Y:S05]  /*99f0*/  @!P0 NANOSLEEP.SYNCS 0x989680 ;  /* 0x009896800000895d */ /* 0x004fea0003900000 */
[----:B------:R-:W2:Y:S02]  /*9a00*/  @!P0 SYNCS.PHASECHK.TRANS64 P0, [R0+URZ], R3 ;  /* 0x00000003000085a7 */ /* 0x000ea400080010ff */
[----:B--2---:R-:W-:Y:S05]  /*9a10*/  @!P0 BRA `(.L_x_127) ;  /* 0xfffffffc00f08947 */ /* 0x004fea000383ffff */
[----:B------:R-:W-:Y:S05]  /*9a20*/  BRA `(.L_x_128) ;  /* 0xffffff9400487947 */ /* 0x000fea000383ffff */
.L_x_43:
[----:B------:R-:W-:-:S07]  /*9a30*/  MOV R0, UR5 ;  /* 0x0000000500007c02 */ /* 0x000fce0008000f00 */
.L_x_129:
[----:B-1----:R1:W2:Y:S02]  /*9a40*/  SYNCS.PHASECHK.TRANS64.TRYWAIT P0, [R0+URZ], R3 ;  /* 0x00000003000075a7 */ /* 0x0022a400080011ff */
[----:B--2---:R-:W-:Y:S05]  /*9a50*/  @!P0 NANOSLEEP.SYNCS 0x989680 ;  /* 0x009896800000895d */ /* 0x004fea0003900000 */
[----:B------:R-:W2:Y:S02]  /*9a60*/  @!P0 SYNCS.PHASECHK.TRANS64 P0, [R0+URZ], R3 ;  /* 0x00000003000085a7 */ /* 0x000ea400080010ff */
[----:B--2---:R-:W-:Y:S05]  /*9a70*/  @!P0 BRA `(.L_x_129) ;  /* 0xfffffffc00f08947 */ /* 0x004fea000383ffff */
[----:B------:R-:W-:Y:S05]  /*9a80*/  BRA `(.L_x_130) ;  /* 0xffffff9400587947 */ /* 0x000fea000383ffff */
.L_x_44:
[----:B------:R-:W-:-:S07]  /*9a90*/  MOV R0, UR5 ;  /* 0x0000000500007c02 */ /* 0x000fce0008000f00 */
.L_x_131:
[----:B-1----:R1:W2:Y:S02]  /*9aa0*/  SYNCS.PHASECHK.TRANS64.TRYWAIT P0, [R0+URZ], R3 ;  /* 0x00000003000075a7 */ /* 0x0022a400080011ff */
[----:B--2---:R-:W-:Y:S05]  /*9ab0*/  @!P0 NANOSLEEP.SYNCS 0x989680 ;  /* 0x009896800000895d */ /* 0x004fea0003900000 */
[----:B------:R-:W2:Y:S02]  /*9ac0*/  @!P0 SYNCS.PHASECHK.TRANS64 P0, [R0+URZ], R3 ;  /* 0x00000003000085a7 */ /* 0x000ea400080010ff */
[----:B--2---:R-:W-:Y:S05]  /*9ad0*/  @!P0 BRA `(.L_x_131) ;  /* 0xfffffffc00f08947 */ /* 0x004fea000383ffff */
[----:B------:R-:W-:Y:S05]  /*9ae0*/  BRA `(.L_x_132) ;  /* 0xffffff9400687947 */ /* 0x000fea000383ffff */
.L_x_47:
[----:B------:R-:W-:-:S07]  /*9af0*/  MOV R4, UR4 ;  /* 0x0000000400047c02 */ /* 0x000fce0008000f00 */
.L_x_133:
[----:B--2---:R2:W3:Y:S02]  /*9b00*/  SYNCS.PHASECHK.TRANS64.TRYWAIT P1, [R4+URZ+0xf8], R7 ;  /* 0x0000f807040075a7 */ /* 0x0044e400080211ff */
[----:B---3--:R-:W-:Y:S05]  /*9b10*/  @!P1 NANOSLEEP.SYNCS 0x989680 ;  /* 0x009896800000995d */ /* 0x008fea0003900000 */
[----:B------:R-:W3:Y:S02]  /*9b20*/  @!P1 SYNCS.PHASECHK.TRANS64 P1, [R4+URZ+0xf8], R7 ;  /* 0x0000f807040095a7 */ /* 0x000ee400080210ff */
[----:B---3--:R-:W-:Y:S05]  /*9b30*/  @!P1 BRA `(.L_x_133) ;  /* 0xfffffffc00f09947 */ /* 0x008fea000383ffff */
[----:B------:R-:W-:Y:S05]  /*9b40*/  BRA `(.L_x_134) ;  /* 0xffffff9400d87947 */ /* 0x000fea000383ffff */
.L_x_48:
[----:B--2---:R-:W-:-:S07]  /*9b50*/  MOV R4, UR4 ;  /* 0x0000000400047c02 */ /* 0x004fce0008000f00 */
.L_x_135:
[----:B--2---:R2:W3:Y:S02]  /*9b60*/  SYNCS.PHASECHK.TRANS64.TRYWAIT P1, [R4+URZ+0xf0], R5 ;  /* 0x0000f005040075a7 */ /* 0x0044e400080211ff */
[----:B---3--:R-:W-:Y:S05]  /*9b70*/  @!P1 NANOSLEEP.SYNCS 0x989680 ;  /* 0x009896800000995d */ /* 0x008fea0003900000 */
[----:B------:R-:W3:Y:S02]  /*9b80*/  @!P1 SYNCS.PHASECHK.TRANS64 P1, [R4+URZ+0xf0], R5 ;  /* 0x0000f005040095a7 */ /* 0x000ee400080210ff */
[----:B---3--:R-:W-:Y:S05]  /*9b90*/  @!P1 BRA `(.L_x_135) ;  /* 0xfffffffc00f09947 */ /* 0x008fea000383ffff */
[----:B------:R-:W-:Y:S05]  /*9ba0*/  BRA `(.L_x_136) ;  /* 0xffffff9400e07947 */ /* 0x000fea000383ffff */
.L_x_56:
[----:B------:R-:W-:-:S07]  /*9bb0*/  MOV R0, UR19 ;  /* 0x0000001300007c02 */ /* 0x000fce0008000f00 */
.L_x_137:
[----:B-1----:R1:W2:Y:S02]  /*9bc0*/  SYNCS.PHASECHK.TRANS64.TRYWAIT P0, [R0+URZ+0xf0], R5 ;  /* 0x0000f005000075a7 */ /* 0x0022a400080011ff */
[----:B--2---:R-:W-:Y:S05]  /*9bd0*/  @!P0 NANOSLEEP.SYNCS 0x989680 ;  /* 0x009896800000895d */ /* 0x004fea0003900000 */
[----:B------:R-:W2:Y:S02]  /*9be0*/  @!P0 SYNCS.PHASECHK.TRANS64 P0, [R0+URZ+0xf0], R5 ;  /* 0x0000f005000085a7 */ /* 0x000ea400080010ff */
[----:B--2---:R-:W-:Y:S05]  /*9bf0*/  @!P0 BRA `(.L_x_137) ;  /* 0xfffffffc00f08947 */ /* 0x004fea000383ffff */
[----:B------:R-:W-:Y:S05]  /*9c00*/  BRA `(.L_x_138) ;  /* 0xffffff9c00507947 */ /* 0x000fea000383ffff */
.L_x_57:
[----:B------:R-:W-:-:S07]  /*9c10*/  MOV R5, UR23 ;  /* 0x0000001700057c02 */ /* 0x000fce0008000f00 */
.L_x_139:
[----:B-1----:R1:W2:Y:S02]  /*9c20*/  SYNCS.PHASECHK.TRANS64.TRYWAIT P0, [R5+URZ+0x110], R0 ;  /* 0x00011000050075a7 */ /* 0x0022a400080011ff */
[----:B--2---:R-:W-:Y:S05]  /*9c30*/  @!P0 NANOSLEEP.SYNCS 0x989680 ;  /* 0x009896800000895d */ /* 0x004fea0003900000 */
[----:B------:R-:W2:Y:S02]  /*9c40*/  @!P0 SYNCS.PHASECHK.TRANS64 P0, [R5+URZ+0x110], R0 ;  /* 0x00011000050085a7 */ /* 0x000ea400080010ff */
[----:B--2---:R-:W-:Y:S05]  /*9c50*/  @!P0 BRA `(.L_x_139) ;  /* 0xfffffffc00f08947 */ /* 0x004fea000383ffff */
[----:B------:R-:W-:Y:S05]  /*9c60*/  BRA `(.L_x_140) ;  /* 0xffffff9c006c7947 */ /* 0x000fea000383ffff */
.L_x_60:
[----:B-1----:R-:W-:Y:S07]  /*9c70*/  MOV R0, UR15 ;  /* 0x0000000f00007c02 */ /* 0x002fee0008000f00 */
.L_x_141:
[----:B-1----:R1:W2:Y:S02]  /*9c80*/  SYNCS.PHASECHK.TRANS64.TRYWAIT P0, [R0+URZ], R5 ;  /* 0x00000005000075a7 */ /* 0x0022a400080011ff */
[----:B--2---:R-:W-:Y:S05]  /*9c90*/  @!P0 NANOSLEEP.SYNCS 0x989680 ;  /* 0x009896800000895d */ /* 0x004fea0003900000 */
[----:B------:R-:W2:Y:S02]  /*9ca0*/  @!P0 SYNCS.PHASECHK.TRANS64 P0, [R0+URZ], R5 ;  /* 0x00000005000085a7 */ /* 0x000ea400080010ff */
[----:B--2---:R-:W-:Y:S05]  /*9cb0*/  @!P0 BRA `(.L_x_141) ;  /* 0xfffffffc00f08947 */ /* 0x004fea000383ffff */
[----:B------:R-:W-:Y:S05]  /*9cc0*/  BRA `(.L_x_59) ;  /* 0xffffff9c009c7947 */ /* 0x000fea000383ffff */
.L_x_63:
[----:B------:R-:W-:-:S07]  /*9cd0*/  MOV R0, UR4 ;  /* 0x0000000400007c02 */ /* 0x000fce0008000f00 */
.L_x_142:
[----:B-1----:R1:W3:Y:S02]  /*9ce0*/  SYNCS.PHASECHK.TRANS64.TRYWAIT P0, [R0+URZ], R3 ;  /* 0x00000003000075a7 */ /* 0x0022e400080011ff */
[----:B---3--:R-:W-:Y:S05]  /*9cf0*/  @!P0 NANOSLEEP.SYNCS 0x989680 ;  /* 0x009896800000895d */ /* 0x008fea0003900000 */
[----:B------:R-:W3:Y:S02]  /*9d00*/  @!P0 SYNCS.PHASECHK.TRANS64 P0, [R0+URZ], R3 ;  /* 0x00000003000085a7 */ /* 0x000ee400080010ff */
[----:B---3--:R-:W-:Y:S05]  /*9d10*/  @!P0 BRA `(.L_x_142) ;  /* 0xfffffffc00f08947 */ /* 0x008fea000383ffff */
[----:B------:R-:W-:Y:S05]  /*9d20*/  BRA `(.L_x_143) ;  /* 0xffffffa0005c7947 */ /* 0x000fea000383ffff */
.L_x_64:
[----:B------:R-:W-:-:S07]  /*9d30*/  MOV R0, UR4 ;  /* 0x0000000400007c02 */ /* 0x000fce0008000f00 */
.L_x_144:
[----:B-1----:R1:W2:Y:S02]  /*9d40*/  SYNCS.PHASECHK.TRANS64.TRYWAIT P0, [R0+URZ], R3 ;  /* 0x00000003000075a7 */ /* 0x0022a400080011ff */
[----:B--2---:R-:W-:Y:S05]  /*9d50*/  @!P0 NANOSLEEP.SYNCS 0x989680 ;  /* 0x009896800000895d */ /* 0x004fea0003900000 */
[----:B------:R-:W2:Y:S02]  /*9d60*/  @!P0 SYNCS.PHASECHK.TRANS64 P0, [R0+URZ], R3 ;  /* 0x00000003000085a7 */ /* 0x000ea400080010ff */
[----:B--2---:R-:W-:Y:S05]  /*9d70*/  @!P0 BRA `(.L_x_144) ;  /* 0xfffffffc00f08947 */ /* 0x004fea000383ffff */
[----:B------:R-:W-:Y:S05]  /*9d80*/  BRA `(.L_x_145) ;  /* 0xffffffa000687947 */ /* 0x000fea000383ffff */
.L_x_69:
[----:B------:R-:W-:Y:S07]  /*9d90*/  MOV R0, UR25 ;  /* 0x0000001900007c02 */ /* 0x000fee0008000f00 */
.L_x_146:
[----:B-1----:R1:W2:Y:S02]  /*9da0*/  SYNCS.PHASECHK.TRANS64.TRYWAIT P0, [R0+URZ+0xf0], R3 ;  /* 0x0000f003000075a7 */ /* 0x0022a400080011ff */
[----:B--2---:R-:W-:Y:S05]  /*9db0*/  @!P0 NANOSLEEP.SYNCS 0x989680 ;  /* 0x009896800000895d */ /* 0x004fea0003900000 */
[----:B------:R-:W2:Y:S02]  /*9dc0*/  @!P0 SYNCS.PHASECHK.TRANS64 P0, [R0+URZ+0xf0], R3 ;  /* 0x0000f003000085a7 */ /* 0x000ea400080010ff */
[----:B--2---:R-:W-:Y:S05]  /*9dd0*/  @!P0 BRA `(.L_x_146) ;  /* 0xfffffffc00f08947 */ /* 0x004fea000383ffff */
[----:B------:R-:W-:Y:S05]  /*9de0*/  BRA `(.L_x_147) ;  /* 0xffffffa400fc7947 */ /* 0x000fea000383ffff */
.L_x_72:
[----:B------:R-:W-:Y:S07]  /*9df0*/  MOV R3, UR25 ;  /* 0x0000001900037c02 */ /* 0x000fee0008000f00 */
.L_x_148:
[----:B-1----:R1:W2:Y:S02]  /*9e00*/  SYNCS.PHASECHK.TRANS64.TRYWAIT P1, [R3+URZ+0xe8], R12 ;  /* 0x0000e80c030075a7 */ /* 0x0022a400080211ff */
[----:B--2---:R-:W-:Y:S05]  /*9e10*/  @!P1 NANOSLEEP.SYNCS 0x989680 ;  /* 0x009896800000995d */ /* 0x004fea0003900000 */
[----:B------:R-:W2:Y:S02]  /*9e20*/  @!P1 SYNCS.PHASECHK.TRANS64 P1, [R3+URZ+0xe8], R12 ;  /* 0x0000e80c030095a7 */ /* 0x000ea400080210ff */
[----:B--2---:R-:W-:Y:S05]  /*9e30*/  @!P1 BRA `(.L_x_148) ;  /* 0xfffffffc00f09947 */ /* 0x004fea000383ffff */
[----:B------:R-:W-:Y:S05]  /*9e40*/  BRA `(.L_x_71) ;  /* 0xffffffac00587947 */ /* 0x000fea000383ffff */
.L_x_75:
[----:B------:R-:W-:Y:S07]  /*9e50*/  MOV R0, UR25 ;  /* 0x0000001900007c02 */ /* 0x000fee0008000f00 */
.L_x_149:
[----:B-1----:R1:W2:Y:S02]  /*9e60*/  SYNCS.PHASECHK.TRANS64.TRYWAIT P1, [R0+URZ+0xd0], R9 ;  /* 0x0000d009000075a7 */ /* 0x0022a400080211ff */
[----:B--2---:R-:W-:Y:S05]  /*9e70*/  @!P1 NANOSLEEP.SYNCS 0x989680 ;  /* 0x009896800000995d */ /* 0x004fea0003900000 */
[----:B------:R-:W2:Y:S02]  /*9e80*/  @!P1 SYNCS.PHASECHK.TRANS64 P1, [R0+URZ+0xd0], R9 ;  /* 0x0000d009000095a7 */ /* 0x000ea400080210ff */
[----:B--2---:R-:W-:Y:S05]  /*9e90*/  @!P1 BRA `(.L_x_149) ;  /* 0xfffffffc00f09947 */ /* 0x004fea000383ffff */
[----:B------:R-:W-:Y:S05]  /*9ea0*/  BRA `(.L_x_150) ;  /* 0xffffffb0007c7947 */ /* 0x000fea000383ffff */
.L_x_76:
[----:B------:R-:W-:Y:S07]  /*9eb0*/  MOV R0, UR25 ;  /* 0x0000001900007c02 */ /* 0x000fee0008000f00 */
.L_x_151:
[----:B-1----:R1:W2:Y:S02]  /*9ec0*/  SYNCS.PHASECHK.TRANS64.TRYWAIT P0, [R0+URZ+0xd8], R9 ;  /* 0x0000d809000075a7 */ /* 0x0022a400080011ff */
[----:B--2---:R-:W-:Y:S05]  /*9ed0*/  @!P0 NANOSLEEP.SYNCS 0x989680 ;  /* 0x009896800000895d */ /* 0x004fea0003900000 */
[----:B------:R-:W2:Y:S02]  /*9ee0*/  @!P0 SYNCS.PHASECHK.TRANS64 P0, [R0+URZ+0xd8], R9 ;  /* 0x0000d809000085a7 */ /* 0x000ea400080010ff */
[----:B--2---:R-:W-:Y:S05]  /*9ef0*/  @!P0 BRA `(.L_x_151) ;  /* 0xfffffffc00f08947 */ /* 0x004fea000383ffff */
[----:B------:R-:W-:Y:S05]  /*9f00*/  BRA `(.L_x_152) ;  /* 0xffffffb000bc7947 */ /* 0x000fea000383ffff */
.L_x_78:
[----:B------:R-:W-:-:S07]  /*9f10*/  MOV R0, UR25 ;  /* 0x0000001900007c02 */ /* 0x000fce0008000f00 */
.L_x_153:
[----:B--2---:R2:W3:Y:S02]  /*9f20*/  SYNCS.PHASECHK.TRANS64.TRYWAIT P0, [R0+URZ+0xd0], R3 ;  /* 0x0000d003000075a7 */ /* 0x0044e400080011ff */
[----:B---3--:R-:W-:Y:S05]  /*9f30*/  @!P0 NANOSLEEP.SYNCS 0x989680 ;  /* 0x009896800000895d */ /* 0x008fea0003900000 */
[----:B------:R-:W3:Y:S02]  /*9f40*/  @!P0 SYNCS.PHASECHK.TRANS64 P0, [R0+URZ+0xd0], R3 ;  /* 0x0000d003000085a7 */ /* 0x000ee400080010ff */
[----:B---3--:R-:W-:Y:S05]  /*9f50*/  @!P0 BRA `(.L_x_153) ;  /* 0xfffffffc00f08947 */ /* 0x008fea000383ffff */
[----:B------:R-:W-:Y:S05]  /*9f60*/  BRA `(.L_x_154) ;  /* 0xffffffb400207947 */ /* 0x000fea000383ffff */
.L_x_80:
[----:B------:R-:W-:Y:S07]  /*9f70*/  MOV R0, UR48 ;  /* 0x0000003000007c02 */ /* 0x000fee0008000f00 */
.L_x_155:
[----:B-1----:R1:W2:Y:S02]  /*9f80*/  SYNCS.PHASECHK.TRANS64.TRYWAIT P0, [R0+URZ+0xf0], R3 ;  /* 0x0000f003000075a7 */ /* 0x0022a400080011ff */
[----:B--2---:R-:W-:Y:S05]  /*9f90*/  @!P0 NANOSLEEP.SYNCS 0x989680 ;  /* 0x009896800000895d */ /* 0x004fea0003900000 */
[----:B------:R-:W2:Y:S02]  /*9fa0*/  @!P0 SYNCS.PHASECHK.TRANS64 P0, [R0+URZ+0xf0], R3 ;  /* 0x0000f003000085a7 */ /* 0x000ea400080010ff */
[----:B--2---:R-:W-:Y:S05]  /*9fb0*/  @!P0 BRA `(.L_x_155) ;  /* 0xfffffffc00f08947 */ /* 0x004fea000383ffff */
[----:B------:R-:W-:Y:S05]  /*9fc0*/  BRA `(.L_x_156) ;  /* 0xffffffb400f07947 */ /* 0x000fea000383ffff */
.L_x_91:
[----:B---3--:R3:W1:Y:S02]  /*9fd0*/  SYNCS.PHASECHK.TRANS64.TRYWAIT P1, [R0+URZ+0xc0], R3 ;  /* 0x0000c003000075a7 */ /* 0x00866400080211ff */
[----:B-1----:R-:W-:Y:S05]  /*9fe0*/  @!P1 NANOSLEEP.SYNCS 0x989680 ;  /* 0x009896800000995d */ /* 0x002fea0003900000 */
[----:B------:R-:W1:Y:S02]  /*9ff0*/  @!P1 SYNCS.PHASECHK.TRANS64 P1, [R0+URZ+0xc0], R3 ;  /* 0x0000c003000095a7 */ /* 0x000e6400080210ff */
[----:B-1----:R-:W-:Y:S05]  /*a000*/  @!P1 BRA `(.L_x_91) ;  /* 0xfffffffc00f09947 */ /* 0x002fea000383ffff */
[----:B------:R-:W-:Y:S05]  /*a010*/  BRA `(.L_x_90) ;  /* 0xffffffc800707947 */ /* 0x000fea000383ffff */
.L_x_93:
[----:B----4-:R4:W1:Y:S02]  /*a020*/  SYNCS.PHASECHK.TRANS64.TRYWAIT P0, [R181+URZ+0x100], R4 ;  /* 0x00010004b50075a7 */ /* 0x01086400080011ff */
[----:B-1----:R-:W-:Y:S05]  /*a030*/  @!P0 NANOSLEEP.SYNCS 0x989680 ;  /* 0x009896800000895d */ /* 0x002fea0003900000 */
[----:B------:R-:W1:Y:S02]  /*a040*/  @!P0 SYNCS.PHASECHK.TRANS64 P0, [R181+URZ+0x100], R4 ;  /* 0x00010004b50085a7 */ /* 0x000e6400080010ff */
[----:B-1----:R-:W-:Y:S05]  /*a050*/  @!P0 BRA `(.L_x_93) ;  /* 0xfffffffc00f08947 */ /* 0x002fea000383ffff */
[----:B------:R-:W-:Y:S05]  /*a060*/  BRA `(.L_x_92) ;  /* 0xffffffc800c87947 */ /* 0x000fea000383ffff */
.L_x_102:
[----:B---3--:R3:W4:Y:S02]  /*a070*/  SYNCS.PHASECHK.TRANS64.TRYWAIT P0, [R195+URZ+0xc0], R2 ;  /* 0x0000c002c30075a7 */ /* 0x00872400080011ff */
[----:B----4-:R-:W-:Y:S05]  /*a080*/  @!P0 NANOSLEEP.SYNCS 0x989680 ;  /* 0x009896800000895d */ /* 0x010fea0003900000 */
[----:B------:R-:W4:Y:S02]  /*a090*/  @!P0 SYNCS.PHASECHK.TRANS64 P0, [R195+URZ+0xc0], R2 ;  /* 0x0000c002c30085a7 */ /* 0x000f2400080010ff */
[----:B----4-:R-:W-:Y:S05]  /*a0a0*/  @!P0 BRA `(.L_x_102) ;  /* 0xfffffffc00f08947 */ /* 0x010fea000383ffff */
[----:B------:R-:W-:Y:S05]  /*a0b0*/  BRA `(.L_x_101) ;  /* 0xffffffdc00d87947 */ /* 0x000fea000383ffff */
        .weak           $__internal_0_$__cuda_sm10x_tcgen05_guardrail_trap_col_being_dealloced_not_returned_by_alloc
        .type           $__internal_0_$__cuda_sm10x_tcgen05_guardrail_trap_col_being_dealloced_not_returned_by_alloc,@function
        .size           $__internal_0_$__cuda_sm10x_tcgen05_guardrail_trap_col_being_dealloced_not_returned_by_alloc,($__internal_1_$__cuda_sm10x_tcgen05_guardrail_trap_phase_invalid_during_alloc - $__internal_0_$__cuda_sm10x_tcgen05_guardrail_trap_col_being_dealloced_not_returned_by_alloc)
$__internal_0_$__cuda_sm10x_tcgen05_guardrail_trap_col_being_dealloced_not_returned_by_alloc:
[----:B------:R-:W-:Y:S05]  /*a0c0*/  BPT.TRAP 0x1 ;  /* 0x000000040000795c */ /* 0x000fea0000300000 */
[----:B------:R-:W-:-:S04]  /*a0d0*/  HFMA2 R3, -RZ, RZ, 0, 0 ;  /* 0x00000000ff037431 */ /* 0x000fc800000001ff */
[----:B------:R-:W-:Y:S05]  /*a0e0*/  RET.REL.NODEC R2 `(_ZN7cutlass13device_kernelINS_4conv6kernel13ConvUniversalINS1_16ConvProblemShapeILNS1_8OperatorE2ELi2EEENS1_10collective14CollectiveConvINS1_47MainloopSm100TmaUmmaWarpSpecializedImplicitGemmILS5_2ELi12ELi2ELi1ELi2EN4cute5tupleIJNSA_1CILi1EEESD_SD_EEEEENSB_IJNSC_ILi128EEENSB_IJSG_EEENSB_IJNSC_ILi64EEEEEEEEENS_12float_e4m3_tESL_NSA_8TiledMMAINSA_8MMA_AtomIJNSA_10MMA_TraitsINSA_19SM100_MMA_F8F6F4_SSEJSL_SL_fSG_SG_NSA_17integral_constantINSA_4UMMA5MajorELSS_1EEEST_NSQ_INSR_7ScaleInELSU_0EEESV_EEEEEENSA_6LayoutISE_NSB_IJNSC_ILi0EEESZ_SZ_EEEEENSB_IJNSA_10UnderscoreES12_S12_EEEEENS7_6detail27Sm100ImplicitGemmTileTraitsINSA_13SM90_TMA_LOADENSA_14ComposedLayoutINSA_7SwizzleILi3ELi4ELi3EEENSA_18smem_ptr_flag_bitsILi8EEENSY_INSB_IJSG_NSC_ILi8EEEEEENSB_IJSD_SG_EEEEEEEvEENS16_INSA_20SM90_TMA_LOAD_IM2COLES1H_vEEEENS_8epilogue10collective18CollectiveEpilogueINS1M_23Sm100TmaWarpSpecializedILi2ELi2ELi64ELb0ELb0EEEJSK_NSB_IJNSY_ISG_SD_EENSY_ISI_SD_EEEEESL_NSB_IJlNSB_IJSD_llEEESZ_EEESL_S1V_NS1M_6fusion15FusionCallbacksIS1Q_NS1W_17LinearCombinationISL_fSL_fLNS_15FloatRoundStyleE2EEESK_S1T_JEEENSA_5SM1004TMEM4LOAD26SM100_TMEM_LOAD_32dp32b64xES17_NS18_INS19_ILi2ELi4ELi3EEES1C_NSY_INSB_IJS1D_SI_EEENSB_IJSI_SD_EEEEEEENSA_39AutoVectorizingCopyWithAssumedAlignmentILi128EEENSA_14SM90_TMA_STOREES2A_S2C_S2C_EEEvvEEEEvNT_6ParamsE) ;  /* 0xffffff5c02c47950 */ /* 0x000fea0003c3ffff */
        .weak           $__internal_1_$__cuda_sm10x_tcgen05_guardrail_trap_phase_invalid_during_alloc
        .type           $__internal_1_$__cuda_sm10x_tcgen05_guardrail_trap_phase_invalid_during_alloc,@function
        .size           $__internal_1_$__cuda_sm10x_tcgen05_guardrail_trap_phase_invalid_during_alloc,($__internal_2_$__cuda_sm10x_tcgen05_guardrail_trap_unallocated_columns_being_dealloced - $__internal_1_$__cuda_sm10x_tcgen05_guardrail_trap_phase_invalid_during_alloc)
$__internal_1_$__cuda_sm10x_tcgen05_guardrail_trap_phase_invalid_during_alloc:
[----:B------:R-:W-:Y:S05]  /*a0f0*/  BPT.TRAP 0x1 ;  /* 0x000000040000795c */ /* 0x000fea0000300000 */
[----:B------:R-:W-:-:S04]  /*a100*/  MOV R3, 0x0 ;  /* 0x0000000000037802 */ /* 0x000fc80000000f00 */
[----:B------:R-:W-:Y:S05]  /*a110*/  RET.REL.NODEC R2 `(_ZN7cutlass13device_kernelINS_4conv6kernel13ConvUniversalINS1_16ConvProblemShapeILNS1_8OperatorE2ELi2EEENS1_10collective14CollectiveConvINS1_47MainloopSm100TmaUmmaWarpSpecializedImplicitGemmILS5_2ELi12ELi2ELi1ELi2EN4cute5tupleIJNSA_1CILi1EEESD_SD_EEEEENSB_IJNSC_ILi128EEENSB_IJSG_EEENSB_IJNSC_ILi64EEEEEEEEENS_12float_e4m3_tESL_NSA_8TiledMMAINSA_8MMA_AtomIJNSA_10MMA_TraitsINSA_19SM100_MMA_F8F6F4_SSEJSL_SL_fSG_SG_NSA_17integral_constantINSA_4UMMA5MajorELSS_1EEEST_NSQ_INSR_7ScaleInELSU_0EEESV_EEEEEENSA_6LayoutISE_NSB_IJNSC_ILi0EEESZ_SZ_EEEEENSB_IJNSA_10UnderscoreES12_S12_EEEEENS7_6detail27Sm100ImplicitGemmTileTraitsINSA_13SM90_TMA_LOADENSA_14ComposedLayoutINSA_7SwizzleILi3ELi4ELi3EEENSA_18smem_ptr_flag_bitsILi8EEENSY_INSB_IJSG_NSC_ILi8EEEEEENSB_IJSD_SG_EEEEEEEvEENS16_INSA_20SM90_TMA_LOAD_IM2COLES1H_vEEEENS_8epilogue10collective18CollectiveEpilogueINS1M_23Sm100TmaWarpSpecializedILi2ELi2ELi64ELb0ELb0EEEJSK_NSB_IJNSY_ISG_SD_EENSY_ISI_SD_EEEEESL_NSB_IJlNSB_IJSD_llEEESZ_EEESL_S1V_NS1M_6fusion15FusionCallbacksIS1Q_NS1W_17LinearCombinationISL_fSL_fLNS_15FloatRoundStyleE2EEESK_S1T_JEEENSA_5SM1004TMEM4LOAD26SM100_TMEM_LOAD_32dp32b64xES17_NS18_INS19_ILi2ELi4ELi3EEES1C_NSY_INSB_IJS1D_SI_EEENSB_IJSI_SD_EEEEEEENSA_39AutoVectorizingCopyWithAssumedAlignmentILi128EEENSA_14SM90_TMA_STOREES2A_S2C_S2C_EEEvvEEEEvNT_6ParamsE) ;  /* 0xffffff5c02b87950 */ /* 0x000fea0003c3ffff */
        .weak           $__internal_2_$__cuda_sm10x_tcgen05_guardrail_trap_unallocated_columns_being_dealloced
        .type           $__internal_2_$__cuda_sm10x_tcgen05_guardrail_trap_unallocated_columns_being_dealloced,@function
        .size           $__internal_2_$__cuda_sm10x_tcgen05_guardrail_trap_unallocated_columns_being_dealloced,(.L_x_158 - $__internal_2_$__cuda_sm10x_tcgen05_guardrail_trap_unallocated_columns_being_dealloced)
$__internal_2_$__cuda_sm10x_tcgen05_guardrail_trap_unallocated_columns_being_dealloced:
[----:B------:R-:W-:Y:S05]  /*a120*/  BPT.TRAP 0x1 ;  /* 0x000000040000795c */ /* 0x000fea0000300000 */
[----:B------:R-:W-:-:S04]  /*a130*/  HFMA2 R3, -RZ, RZ, 0, 0 ;  /* 0x00000000ff037431 */ /* 0x000fc800000001ff */
[----:B------:R-:W-:Y:S05]  /*a140*/  RET.REL.NODEC R2 `(_ZN7cutlass13device_kernelINS_4conv6kernel13ConvUniversalINS1_16ConvProblemShapeILNS1_8OperatorE2ELi2EEENS1_10collective14CollectiveConvINS1_47MainloopSm100TmaUmmaWarpSpecializedImplicitGemmILS5_2ELi12ELi2ELi1ELi2EN4cute5tupleIJNSA_1CILi1EEESD_SD_EEEEENSB_IJNSC_ILi128EEENSB_IJSG_EEENSB_IJNSC_ILi64EEEEEEEEENS_12float_e4m3_tESL_NSA_8TiledMMAINSA_8MMA_AtomIJNSA_10MMA_TraitsINSA_19SM100_MMA_F8F6F4_SSEJSL_SL_fSG_SG_NSA_17integral_constantINSA_4UMMA5MajorELSS_1EEEST_NSQ_INSR_7ScaleInELSU_0EEESV_EEEEEENSA_6LayoutISE_NSB_IJNSC_ILi0EEESZ_SZ_EEEEENSB_IJNSA_10UnderscoreES12_S12_EEEEENS7_6detail27Sm100ImplicitGemmTileTraitsINSA_13SM90_TMA_LOADENSA_14ComposedLayoutINSA_7SwizzleILi3ELi4ELi3EEENSA_18smem_ptr_flag_bitsILi8EEENSY_INSB_IJSG_NSC_ILi8EEEEEENSB_IJSD_SG_EEEEEEEvEENS16_INSA_20SM90_TMA_LOAD_IM2COLES1H_vEEEENS_8epilogue10collective18CollectiveEpilogueINS1M_23Sm100TmaWarpSpecializedILi2ELi2ELi64ELb0ELb0EEEJSK_NSB_IJNSY_ISG_SD_EENSY_ISI_SD_EEEEESL_NSB_IJlNSB_IJSD_llEEESZ_EEESL_S1V_NS1M_6fusion15FusionCallbacksIS1Q_NS1W_17LinearCombinationISL_fSL_fLNS_15FloatRoundStyleE2EEESK_S1T_JEEENSA_5SM1004TMEM4LOAD26SM100_TMEM_LOAD_32dp32b64xES17_NS18_INS19_ILi2ELi4ELi3EEES1C_NSY_INSB_IJS1D_SI_EEENSB_IJSI_SD_EEEEEEENSA_39AutoVectorizingCopyWithAssumedAlignmentILi128EEENSA_14SM90_TMA_STOREES2A_S2C_S2C_EEEvvEEEEvNT_6ParamsE) ;  /* 0xffffff5c02ac7950 */ /* 0x000fea0003c3ffff */
.L_x_157:
[----:B------:R-:W-:-:S00]  /*a150*/  BRA `(.L_x_157) ;  /* 0xfffffffc00fc7947 */ /* 0x000fc0000383ffff */
[----:B------:R-:W-:-:S00]  /*a160*/  NOP ;  /* 0x0000000000007918 */ /* 0x000fc00000000000 */
        /* <DEDUP_REMOVED lines=9> */
.L_x_158:


//--------------------- .nv.global.init           --------------------------
	.section	.nv.global.init,"aw",@progbits
.nv.global.init:
	.type		$str$29,@object
	.size		$str$29,($str$30 - $str$29)
$str$29:
        /*0000*/ 	.byte	0x28, 0x61, 0x64, 0x64, 0x72, 0x65, 0x73, 0x73, 0x20, 0x26, 0x20, 0x6d, 0x61, 0x73, 0x6b, 0x29
        /*0010*/ 	.byte	0x20, 0x3d, 0x3d, 0x20, 0x30, 0x00
	.type		$str$30,@object
	.size		$str$30,($str$28 - $str$30)
$str$30:
        /*0016*/ 	.byte	0x2f, 0x74, 0x6d, 0x70, 0x2f, 0x63, 0x75, 0x74, 0x6c, 0x61, 0x73, 0x73, 0x5f, 0x73, 0x77, 0x65
        /*0026*/ 	.byte	0x65, 0x70, 0x5f, 0x73, 0x72, 0x63, 0x2f, 0x69, 0x6e, 0x63, 0x6c, 0x75, 0x64, 0x65, 0x2f, 0x63
        /*0036*/ 	.byte	0x75, 0x74, 0x65, 0x2f, 0x70, 0x6f, 0x69, 0x6e, 0x74, 0x65, 0x72, 0x5f, 0x66, 0x6c, 0x61, 0x67
        /*0046*/ 	.byte	0x67, 0x65, 0x64, 0x2e, 0x68, 0x70, 0x70, 0x00
	.type		$str$28,@object
	.size		$str$28,($str$27 - $str$28)
$str$28:
        /*004e*/ 	.byte	0x2f, 0x74, 0x6d, 0x70, 0x2f, 0x63, 0x75, 0x74, 0x6c, 0x61, 0x73, 0x73, 0x5f, 0x73, 0x77, 0x65
        /*005e*/ 	.byte	0x65, 0x70, 0x5f, 0x73, 0x72, 0x63, 0x2f, 0x69, 0x6e, 0x63, 0x6c, 0x75, 0x64, 0x65, 0x2f, 0x63
        /*006e*/ 	.byte	0x75, 0x74, 0x65, 0x2f, 0x61, 0x74, 0x6f, 0x6d, 0x2f, 0x63, 0x6f, 0x70, 0x79, 0x5f, 0x74, 0x72
        /*007e*/ 	.byte	0x61, 0x69, 0x74, 0x73, 0x5f, 0x73, 0x6d, 0x31, 0x30, 0x30, 0x2e, 0x68, 0x70, 0x70, 0x00
	.type		$str$27,@object
	.size		$str$27,(__unnamed_1 - $str$27)
$str$27:
        /*008d*/ 	.byte	0x28, 0x28, 0x75, 0x69, 0x6e, 0x74, 0x33, 0x32, 0x5f, 0x74, 0x28, 0x74, 0x68, 0x72, 0x65, 0x61
        /*009d*/ 	.byte	0x64, 0x49, 0x64, 0x78, 0x2e, 0x78, 0x29, 0x20, 0x2f, 0x20, 0x33, 0x32, 0x29, 0x20, 0x25, 0x20
        /*00ad*/ 	.byte	0x34, 0x29, 0x20, 0x3d, 0x3d, 0x20, 0x28, 0x28, 0x28, 0x74, 0x6d, 0x65, 0x6d, 0x5f, 0x61, 0x64
        /*00bd*/ 	.byte	0x64, 0x72, 0x20, 0x3e, 0x3e, 0x20, 0x31, 0x36, 0x29, 0x20, 0x2f, 0x20, 0x33, 0x32, 0x29, 0x20
        /*00cd*/ 	.byte	0x25, 0x20, 0x34, 0x29, 0x00
	.type		__unnamed_1,@object
	.size		__unnamed_1,(__unnamed_2 - __unnamed_1)
__unnamed_1:
        /*00d2*/ 	.byte	0x61, 0x75, 0x74, 0x6f, 0x20, 0x63, 0x75, 0x74, 0x65, 0x3a, 0x3a, 0x61, 0x73, 0x5f, 0x70, 0x6f
        /* <DEDUP_REMOVED lines=24> */
        /*0262*/ 	.byte	0x43, 0x3c, 0x38, 0x31, 0x39, 0x32, 0x3e, 0x3e, 0x3e, 0x3e, 0x5d, 0x00
	.type		__unnamed_2,@object
	.size		__unnamed_2,(.L_2 - __unnamed_2)
__unnamed_2:
        /* <DEDUP_REMOVED lines=42> */
        /*050e*/ 	.byte	0x3e, 0x3e, 0x3e, 0x3e, 0x5d, 0x00
.L_2:


//--------------------- .nv.shared._ZN7cutlass13device_kernelINS_4conv6kernel13ConvUniversalINS1_16ConvProblemShapeILNS1_8OperatorE2ELi2EEENS1_10collective14CollectiveConvINS1_47MainloopSm100TmaUmmaWarpSpecializedImplicitGemmILS5_2ELi12ELi2ELi1ELi2EN4cute5tupleIJNSA_1CILi1EEESD_SD_EEEEENSB_IJNSC_ILi128EEENSB_IJSG_EEENSB_IJNSC_ILi64EEEEEEEEENS_12float_e4m3_tESL_NSA_8TiledMMAINSA_8MMA_AtomIJNSA_10MMA_TraitsINSA_19SM100_MMA_F8F6F4_SSEJSL_SL_fSG_SG_NSA_17integral_constantINSA_4UMMA5MajorELSS_1EEEST_NSQ_INSR_7ScaleInELSU_0EEESV_EEEEEENSA_6LayoutISE_NSB_IJNSC_ILi0EEESZ_SZ_EEEEENSB_IJNSA_10UnderscoreES12_S12_EEEEENS7_6detail27Sm100ImplicitGemmTileTraitsINSA_13SM90_TMA_LOADENSA_14ComposedLayoutINSA_7SwizzleILi3ELi4ELi3EEENSA_18smem_ptr_flag_bitsILi8EEENSY_INSB_IJSG_NSC_ILi8EEEEEENSB_IJSD_SG_EEEEEEEvEENS16_INSA_20SM90_TMA_LOAD_IM2COLES1H_vEEEENS_8epilogue10collective18CollectiveEpilogueINS1M_23Sm100TmaWarpSpecializedILi2ELi2ELi64ELb0ELb0EEEJSK_NSB_IJNSY_ISG_SD_EENSY_ISI_SD_EEEEESL_NSB_IJlNSB_IJSD_llEEESZ_EEESL_S1V_NS1M_6fusion15FusionCallbacksIS1Q_NS1W_17LinearCombinationISL_fSL_fLNS_15FloatRoundStyleE2EEESK_S1T_JEEENSA_5SM1004TMEM4LOAD26SM100_TMEM_LOAD_32dp32b64xES17_NS18_INS19_ILi2ELi4ELi3EEES1C_NSY_INSB_IJS1D_SI_EEENSB_IJSI_SD_EEEEEEENSA_39AutoVectorizingCopyWithAssumedAlignmentILi128EEENSA_14SM90_TMA_STOREES2A_S2C_S2C_EEEvvEEEEvNT_6ParamsE --------------------------
	.section	.nv.shared._ZN7cutlass13device_kernelINS_4conv6kernel13ConvUniversalINS1_16ConvProblemShapeILNS1_8OperatorE2ELi2EEENS1_10collective14CollectiveConvINS1_47MainloopSm100TmaUmmaWarpSpecializedImplicitGemmILS5_2ELi12ELi2ELi1ELi2EN4cute5tupleIJNSA_1CILi1EEESD_SD_EEEEENSB_IJNSC_ILi128EEENSB_IJSG_EEENSB_IJNSC_ILi64EEEEEEEEENS_12float_e4m3_tESL_NSA_8TiledMMAINSA_8MMA_AtomIJNSA_10MMA_TraitsINSA_19SM100_MMA_F8F6F4_SSEJSL_SL_fSG_SG_NSA_17integral_constantINSA_4UMMA5MajorELSS_1EEEST_NSQ_INSR_7ScaleInELSU_0EEESV_EEEEEENSA_6LayoutISE_NSB_IJNSC_ILi0EEESZ_SZ_EEEEENSB_IJNSA_10UnderscoreES12_S12_EEEEENS7_6detail27Sm100ImplicitGemmTileTraitsINSA_13SM90_TMA_LOADENSA_14ComposedLayoutINSA_7SwizzleILi3ELi4ELi3EEENSA_18smem_ptr_flag_bitsILi8EEENSY_INSB_IJSG_NSC_ILi8EEEEEENSB_IJSD_SG_EEEEEEEvEENS16_INSA_20SM90_TMA_LOAD_IM2COLES1H_vEEEENS_8epilogue10collective18CollectiveEpilogueINS1M_23Sm100TmaWarpSpecializedILi2ELi2ELi64ELb0ELb0EEEJSK_NSB_IJNSY_ISG_SD_EENSY_ISI_SD_EEEEESL_NSB_IJlNSB_IJSD_llEEESZ_EEESL_S1V_NS1M_6fusion15FusionCallbacksIS1Q_NS1W_17LinearCombinationISL_fSL_fLNS_15FloatRoundStyleE2EEESK_S1T_JEEENSA_5SM1004TMEM4LOAD26SM100_TMEM_LOAD_32dp32b64xES17_NS18_INS19_ILi2ELi4ELi3EEES1C_NSY_INSB_IJS1D_SI_EEENSB_IJSI_SD_EEEEEEENSA_39AutoVectorizingCopyWithAssumedAlignmentILi128EEENSA_14SM90_TMA_STOREES2A_S2C_S2C_EEEvvEEEEvNT_6ParamsE,"aw",@nobits
	.sectionflags	@""
	.align	16
	.zero		1024


//--------------------- .nv.shared.reserved.0     --------------------------
	.section	.nv.shared.reserved.0,"aw",@nobits
	.weak		__nv_reservedSMEM_offset_0_alias
	.size		__nv_reservedSMEM_offset_0_alias, 0, 64
	.other		__nv_reservedSMEM_offset_0_alias,@"STO_CUDA_RESERVED_SHARED STV_DEFAULT"
__nv_reservedSMEM_offset_0_alias:
	.zero		0
.nv.shared.reserved.0:
	.zero		64
	.weak		__nv_reservedSMEM_tcgen05_partition
	.type		__nv_reservedSMEM_tcgen05_partition,@object
	.size		__nv_reservedSMEM_tcgen05_partition,(.L_0 - __nv_reservedSMEM_tcgen05_partition)
__nv_reservedSMEM_tcgen05_partition:
	.zero		32
.L_0:


//--------------------- .nv.global                --------------------------
	.section	.nv.global,"aw",@nobits
.nv.global:
	.type		_ZN39_INTERNAL_75d0cd97_4_k_cu_a3a2b35c_33344cute1_E,@object
	.size		_ZN39_INTERNAL_75d0cd97_4_k_cu_a3a2b35c_33344cute1_E,(_ZN39_INTERNAL_75d0cd97_4_k_cu_a3a2b35c_33344cuda3std3__45__cpo6cbeginE - _ZN39_INTERNAL_75d0cd97_4_k_cu_a3a2b35c_33344cute1_E)
_ZN39_INTERNAL_75d0cd97_4_k_cu_a3a2b35c_33344cute1_E:
	.zero		1
	.type		_ZN39_INTERNAL_75d0cd97_4_k_cu_a3a2b35c_33344cuda3std3__45__cpo6cbeginE,@object
	.size		_ZN39_INTERNAL_75d0cd97_4_k_cu_a3a2b35c_33344cuda3std3__45__cpo6cbeginE,(_ZN39_INTERNAL_75d0cd97_4_k_cu_a3a2b35c_33344cuda3std3__48in_placeE - _ZN39_INTERNAL_75d0cd97_4_k_cu_a3a2b35c_33344cuda3std3__45__cpo6cbeginE)
_ZN39_INTERNAL_75d0cd97_4_k_cu_a3a2b35c_33344cuda3std3__45__cpo6cbeginE:
	.zero		1
	.type		_ZN39_INTERNAL_75d0cd97_4_k_cu_a3a2b35c_33344cuda3std3__48in_placeE,@object
	.size		_ZN39_INTERNAL_75d0cd97_4_k_cu_a3a2b35c_33344cuda3std3__48in_placeE,(_ZN39_INTERNAL_75d0cd97_4_k_cu_a3a2b35c_33344cuda3std6ranges3__45__cpo9iter_moveE - _ZN39_INTERNAL_75d0cd97_4_k_cu_a3a2b35c_33344cuda3std3__48in_placeE)
_ZN39_INTERNAL_75d0cd97_4_k_cu_a3a2b35c_33344cuda3std3__48in_placeE:
	.zero		1
	.type		_ZN39_INTERNAL_75d0cd97_4_k_cu_a3a2b35c_33344cuda3std6ranges3__45__cpo9iter_moveE,@object
	.size		_ZN39_INTERNAL_75d0cd97_4_k_cu_a3a2b35c_33344cuda3std6ranges3__45__cpo9iter_moveE,(_ZN39_INTERNAL_75d0cd97_4_k_cu_a3a2b35c_33344cuda3std3__45__cpo5beginE - _ZN39_INTERNAL_75d0cd97_4_k_cu_a3a2b35c_33344cuda3std6ranges3__45__cpo9iter_moveE)
_ZN39_INTERNAL_75d0cd97_4_k_cu_a3a2b35c_33344cuda3std6ranges3__45__cpo9iter_moveE:
	.zero		1
	.type		_ZN39_INTERNAL_75d0cd97_4_k_cu_a3a2b35c_33344cuda3std3__45__cpo5beginE,@object
	.size		_ZN39_INTERNAL_75d0cd97_4_k_cu_a3a2b35c_33344cuda3std3__45__cpo5beginE,(_ZN39_INTERNAL_75d0cd97_4_k_cu_a3a2b35c_33344cuda3std3__441_GLOBAL__N__75d0cd97_4_k_cu_a3a2b35c_33346ignoreE - _ZN39_INTERNAL_75d0cd97_4_k_cu_a3a2b35c_33344cuda3std3__45__cpo5beginE)
_ZN39_INTERNAL_75d0cd97_4_k_cu_a3a2b35c_33344cuda3std3__45__cpo5beginE:
	.zero		1
	.type		_ZN39_INTERNAL_75d0cd97_4_k_cu_a3a2b35c_33344cuda3std3__441_GLOBAL__N__75d0cd97_4_k_cu_a3a2b35c_33346ignoreE,@object
	.size		_ZN39_INTERNAL_75d0cd97_4_k_cu_a3a2b35c_33344cuda3std3__441_GLOBAL__N__75d0cd97_4_k_cu_a3a2b35c_33346ignoreE,(_ZN39_INTERNAL_75d0cd97_4_k_cu_a3a2b35c_33344cute7productE - _ZN39_INTERNAL_75d0cd97_4_k_cu_a3a2b35c_33344cuda3std3__441_GLOBAL__N__75d0cd97_4_k_cu_a3a2b35c_33346ignoreE)
_ZN39_INTERNAL_75d0cd97_4_k_cu_a3a2b35c_33344cuda3std3__441_GLOBAL__N__75d0cd97_4_k_cu_a3a2b35c_33346ignoreE:
	.zero		1
	.type		_ZN39_INTERNAL_75d0cd97_4_k_cu_a3a2b35c_33344cute7productE,@object
	.size		_ZN39_INTERNAL_75d0cd97_4_k_cu_a3a2b35c_33344cute7productE,(_ZN39_INTERNAL_75d0cd97_4_k_cu_a3a2b35c_33344cuda3std3__45__cpo3endE - _ZN39_INTERNAL_75d0cd97_4_k_cu_a3a2b35c_33344cute7productE)
_ZN39_INTERNAL_75d0cd97_4_k_cu_a3a2b35c_33344cute7productE:
	.zero		1
	.type		_ZN39_INTERNAL_75d0cd97_4_k_cu_a3a2b35c_33344cuda3std3__45__cpo3endE,@object
	.size		_ZN39_INTERNAL_75d0cd97_4_k_cu_a3a2b35c_33344cuda3std3__45__cpo3endE,(_ZN39_INTERNAL_75d0cd97_4_k_cu_a3a2b35c_33344cuda3std3__419piecewise_constructE - _ZN39_INTERNAL_75d0cd97_4_k_cu_a3a2b35c_33344cuda3std3__45__cpo3endE)
_ZN39_INTERNAL_75d0cd97_4_k_cu_a3a2b35c_33344cuda3std3__45__cpo3endE:
	.zero		1
	.type		_ZN39_INTERNAL_75d0cd97_4_k_cu_a3a2b35c_33344cuda3std3__419piecewise_constructE,@object
	.size		_ZN39_INTERNAL_75d0cd97_4_k_cu_a3a2b35c_33344cuda3std3__419piecewise_constructE,(_ZN39_INTERNAL_75d0cd97_4_k_cu_a3a2b35c_33344cuda3std3__45__cpo4cendE - _ZN39_INTERNAL_75d0cd97_4_k_cu_a3a2b35c_33344cuda3std3__419piecewise_constructE)
_ZN39_INTERNAL_75d0cd97_4_k_cu_a3a2b35c_33344cuda3std3__419piecewise_constructE:
	.zero		1
	.type		_ZN39_INTERNAL_75d0cd97_4_k_cu_a3a2b35c_33344cuda3std3__45__cpo4cendE,@object
	.size		_ZN39_INTERNAL_75d0cd97_4_k_cu_a3a2b35c_33344cuda3std3__45__cpo4cendE,(_ZN39_INTERNAL_75d0cd97_4_k_cu_a3a2b35c_33344cuda3std6ranges3__45__cpo4swapE - _ZN39_INTERNAL_75d0cd97_4_k_cu_a3a2b35c_33344cuda3std3__45__cpo4cendE)
_ZN39_INTERNAL_75d0cd97_4_k_cu_a3a2b35c_33344cuda3std3__45__cpo4cendE:
	.zero		1
	.type		_ZN39_INTERNAL_75d0cd97_4_k_cu_a3a2b35c_33344cuda3std6ranges3__45__cpo4swapE,@object
	.size		_ZN39_INTERNAL_75d0cd97_4_k_cu_a3a2b35c_33344cuda3std6ranges3__45__cpo4swapE,(.L_10 - _ZN39_INTERNAL_75d0cd97_4_k_cu_a3a2b35c_33344cuda3std6ranges3__45__cpo4swapE)
_ZN39_INTERNAL_75d0cd97_4_k_cu_a3a2b35c_33344cuda3std6ranges3__45__cpo4swapE:
	.zero		1
.L_10:


//--------------------- .nv.constant0._ZN7cutlass13device_kernelINS_4conv6kernel13ConvUniversalINS1_16ConvProblemShapeILNS1_8OperatorE2ELi2EEENS1_10collective14CollectiveConvINS1_47MainloopSm100TmaUmmaWarpSpecializedImplicitGemmILS5_2ELi12ELi2ELi1ELi2EN4cute5tupleIJNSA_1CILi1EEESD_SD_EEEEENSB_IJNSC_ILi128EEENSB_IJSG_EEENSB_IJNSC_ILi64EEEEEEEEENS_12float_e4m3_tESL_NSA_8TiledMMAINSA_8MMA_AtomIJNSA_10MMA_TraitsINSA_19SM100_MMA_F8F6F4_SSEJSL_SL_fSG_SG_NSA_17integral_constantINSA_4UMMA5MajorELSS_1EEEST_NSQ_INSR_7ScaleInELSU_0EEESV_EEEEEENSA_6LayoutISE_NSB_IJNSC_ILi0EEESZ_SZ_EEEEENSB_IJNSA_10UnderscoreES12_S12_EEEEENS7_6detail27Sm100ImplicitGemmTileTraitsINSA_13SM90_TMA_LOADENSA_14ComposedLayoutINSA_7SwizzleILi3ELi4ELi3EEENSA_18smem_ptr_flag_bitsILi8EEENSY_INSB_IJSG_NSC_ILi8EEEEEENSB_IJSD_SG_EEEEEEEvEENS16_INSA_20SM90_TMA_LOAD_IM2COLES1H_vEEEENS_8epilogue10collective18CollectiveEpilogueINS1M_23Sm100TmaWarpSpecializedILi2ELi2ELi64ELb0ELb0EEEJSK_NSB_IJNSY_ISG_SD_EENSY_ISI_SD_EEEEESL_NSB_IJlNSB_IJSD_llEEESZ_EEESL_S1V_NS1M_6fusion15FusionCallbacksIS1Q_NS1W_17LinearCombinationISL_fSL_fLNS_15FloatRoundStyleE2EEESK_S1T_JEEENSA_5SM1004TMEM4LOAD26SM100_TMEM_LOAD_32dp32b64xES17_NS18_INS19_ILi2ELi4ELi3EEES1C_NSY_INSB_IJS1D_SI_EEENSB_IJSI_SD_EEEEEEENSA_39AutoVectorizingCopyWithAssumedAlignmentILi128EEENSA_14SM90_TMA_STOREES2A_S2C_S2C_EEEvvEEEEvNT_6ParamsE --------------------------
	.section	.nv.constant0._ZN7cutlass13device_kernelINS_4conv6kernel13ConvUniversalINS1_16ConvProblemShapeILNS1_8OperatorE2ELi2EEENS1_10collective14CollectiveConvINS1_47MainloopSm100TmaUmmaWarpSpecializedImplicitGemmILS5_2ELi12ELi2ELi1ELi2EN4cute5tupleIJNSA_1CILi1EEESD_SD_EEEEENSB_IJNSC_ILi128EEENSB_IJSG_EEENSB_IJNSC_ILi64EEEEEEEEENS_12float_e4m3_tESL_NSA_8TiledMMAINSA_8MMA_AtomIJNSA_10MMA_TraitsINSA_19SM100_MMA_F8F6F4_SSEJSL_SL_fSG_SG_NSA_17integral_constantINSA_4UMMA5MajorELSS_1EEEST_NSQ_INSR_7ScaleInELSU_0EEESV_EEEEEENSA_6LayoutISE_NSB_IJNSC_ILi0EEESZ_SZ_EEEEENSB_IJNSA_10UnderscoreES12_S12_EEEEENS7_6detail27Sm100ImplicitGemmTileTraitsINSA_13SM90_TMA_LOADENSA_14ComposedLayoutINSA_7SwizzleILi3ELi4ELi3EEENSA_18smem_ptr_flag_bitsILi8EEENSY_INSB_IJSG_NSC_ILi8EEEEEENSB_IJSD_SG_EEEEEEEvEENS16_INSA_20SM90_TMA_LOAD_IM2COLES1H_vEEEENS_8epilogue10collective18CollectiveEpilogueINS1M_23Sm100TmaWarpSpecializedILi2ELi2ELi64ELb0ELb0EEEJSK_NSB_IJNSY_ISG_SD_EENSY_ISI_SD_EEEEESL_NSB_IJlNSB_IJSD_llEEESZ_EEESL_S1V_NS1M_6fusion15FusionCallbacksIS1Q_NS1W_17LinearCombinationISL_fSL_fLNS_15FloatRoundStyleE2EEESK_S1T_JEEENSA_5SM1004TMEM4LOAD26SM100_TMEM_LOAD_32dp32b64xES17_NS18_INS19_ILi2ELi4ELi3EEES1C_NSY_INSB_IJS1D_SI_EEENSB_IJSI_SD_EEEEEEENSA_39AutoVectorizingCopyWithAssumedAlignmentILi128EEENSA_14SM90_TMA_STOREES2A_S2C_S2C_EEEvvEEEEvNT_6ParamsE,"a",@progbits
	.sectionflags	@""
	.align	4
.nv.constant0._ZN7cutlass13device_kernelINS_4conv6kernel13ConvUniversalINS1_16ConvProblemShapeILNS1_8OperatorE2ELi2EEENS1_10collective14CollectiveConvINS1_47MainloopSm100TmaUmmaWarpSpecializedImplicitGemmILS5_2ELi12ELi2ELi1ELi2EN4cute5tupleIJNSA_1CILi1EEESD_SD_EEEEENSB_IJNSC_ILi128EEENSB_IJSG_EEENSB_IJNSC_ILi64EEEEEEEEENS_12float_e4m3_tESL_NSA_8TiledMMAINSA_8MMA_AtomIJNSA_10MMA_TraitsINSA_19SM100_MMA_F8F6F4_SSEJSL_SL_fSG_SG_NSA_17integral_constantINSA_4UMMA5MajorELSS_1EEEST_NSQ_INSR_7ScaleInELSU_0EEESV_EEEEEENSA_6LayoutISE_NSB_IJNSC_ILi0EEESZ_SZ_EEEEENSB_IJNSA_10UnderscoreES12_S12_EEEEENS7_6detail27Sm100ImplicitGemmTileTraitsINSA_13SM90_TMA_LOADENSA_14ComposedLayoutINSA_7SwizzleILi3ELi4ELi3EEENSA_18smem_ptr_flag_bitsILi8EEENSY_INSB_IJSG_NSC_ILi8EEEEEENSB_IJSD_SG_EEEEEEEvEENS16_INSA_20SM90_TMA_LOAD_IM2COLES1H_vEEEENS_8epilogue10collective18CollectiveEpilogueINS1M_23Sm100TmaWarpSpecializedILi2ELi2ELi64ELb0ELb0EEEJSK_NSB_IJNSY_ISG_SD_EENSY_ISI_SD_EEEEESL_NSB_IJlNSB_IJSD_llEEESZ_EEESL_S1V_NS1M_6fusion15FusionCallbacksIS1Q_NS1W_17LinearCombinationISL_fSL_fLNS_15FloatRoundStyleE2EEESK_S1T_JEEENSA_5SM1004TMEM4LOAD26SM100_TMEM_LOAD_32dp32b64xES17_NS18_INS19_ILi2ELi4ELi3EEES1C_NSY_INSB_IJS1D_SI_EEENSB_IJSI_SD_EEEEEEENSA_39AutoVectorizingCopyWithAssumedAlignmentILi128EEENSA_14SM90_TMA_STOREES2A_S2C_S2C_EEEvvEEEEvNT_6ParamsE:
	.zero		2944


//--------------------- SYMBOLS --------------------------

	.type		.nv.reservedSmem.offset0,@object
	.size		.nv.reservedSmem.offset0,0x4
	.type		.nv.reservedSmem.cap,@object
	.size		.nv.reservedSmem.cap,0x4
	.type		__assertfail,@function
